// auto-generated by cutlass_sweep.gemm — config: {"arch": "sm_90", "cluster_m": 2, "cluster_n": 1, "dtype": "fp16", "dtype_b": "fp16", "layout": "nt", "stages": 0, "tile_k": 128, "tile_m": 64, "tile_n": 384}
#include "cutlass/cutlass.h"
#include "cutlass/gemm/collective/collective_builder.hpp"
#include "cutlass/gemm/device/gemm_universal_adapter.h"
#include "cutlass/gemm/kernel/gemm_universal.hpp"
#include "cutlass/epilogue/collective/collective_builder.hpp"

using ElemA = cutlass::half_t;
using ElemB = cutlass::half_t;
using ElemCD = cutlass::half_t;
using Acc  = float;
using TileShape    = cute::Shape<cute::_64, cute::_384, cute::_128>;
using ClusterShape = cute::Shape<cute::_2, cute::_1, cute::_1>;

using CollectiveEpilogue = typename cutlass::epilogue::collective::CollectiveBuilder<
    cutlass::arch::Sm90, cutlass::arch::OpClassTensorOp,
    TileShape, ClusterShape,
    cutlass::epilogue::collective::EpilogueTileAuto,
    Acc, Acc,
    ElemCD, cutlass::layout::RowMajor, 128 / cutlass::sizeof_bits<ElemCD>::value,
    ElemCD, cutlass::layout::RowMajor, 128 / cutlass::sizeof_bits<ElemCD>::value,
    cutlass::epilogue::collective::EpilogueScheduleAuto
  >::CollectiveOp;

using CollectiveMainloop = typename cutlass::gemm::collective::CollectiveBuilder<
    cutlass::arch::Sm90, cutlass::arch::OpClassTensorOp,
    ElemA, cutlass::layout::RowMajor, 128 / cutlass::sizeof_bits<ElemA>::value,
    ElemB, cutlass::layout::ColumnMajor, 128 / cutlass::sizeof_bits<ElemB>::value,
    Acc,
    TileShape, ClusterShape,
    cutlass::gemm::collective::StageCountAutoCarveout<static_cast<int>(sizeof(typename CollectiveEpilogue::SharedStorage))>,
    cutlass::gemm::collective::KernelScheduleAuto
  >::CollectiveOp;

using GemmKernel = cutlass::gemm::kernel::GemmUniversal<
    cute::Shape<int,int,int,int>,
    CollectiveMainloop,
    CollectiveEpilogue
>;
using Gemm = cutlass::gemm::device::GemmUniversalAdapter<GemmKernel>;

// Force the device kernel symbol into the cubin without needing a host main.
auto* _anchor = &cutlass::device_kernel<GemmKernel>;


// ===== COMPILED SASS (sm_90a) =====

	.target	sm_90a

	.elftype	@"ET_EXEC"


//--------------------- .note.nv.tkinfo           --------------------------
	.section	.note.nv.tkinfo,"",@"SHT_NOTE"
	.sectionflags	@"SHF_NOTE_NV_TKINFO"
	.tkinfo
        /*0018*/ 	.word	0x00000002
        /*0030*/ 	.string	""
        /*0030*/ 	.string	"ptxas"
        /*0030*/ 	.string	"Cuda compilation tools, release 13.0, V13.0.88"
        /*0030*/ 	.string	"Build cuda_13.0.r13.0/compiler.36424714_0"
        /*0030*/ 	.string	"-arch sm_90a -m 64 "



//--------------------- .note.nv.cuinfo           --------------------------
	.section	.note.nv.cuinfo,"",@"SHT_NOTE"
	.sectionflags	@"SHF_NOTE_NV_CUINFO"
        /*0018*/ 	.short	0x0002
        /*001a*/ 	.short	0x005a
        /*001c*/ 	.short	0x0082
	.zero		2


//--------------------- .nv.info                  --------------------------
	.section	.nv.info,"",@"SHT_CUDA_INFO"
	.align	4


	//----- nvinfo : EIATTR_REGCOUNT
	.align		4
        /*0000*/ 	.byte	0x04, 0x2f
        /*0002*/ 	.short	(.L_15 - .L_14)
	.align		4
.L_14:
        /*0004*/ 	.word	index@(_ZN7cutlass13device_kernelINS_4gemm6kernel13GemmUniversalIN4cute5tupleIJiiiiEEENS1_10collective13CollectiveMmaINS1_34MainloopSm90TmaGmmaWarpSpecializedILi2ENS5_IJNS4_1CILi2EEENSA_ILi1EEESC_EEENS1_32KernelTmaWarpSpecializedPingpongEEENS5_IJNSA_ILi64EEENSA_ILi384EEENSA_ILi128EEEEEENS_6half_tENS5_IJlSC_lEEESK_SL_NS4_8TiledMMAINS4_8MMA_AtomIJNS4_4SM904GMMA26MMA_64x192x16_F32F16F16_SSILNSP_5MajorE0ELSR_0ELNSP_7ScaleInE1ELSS_1EEEEEENS4_6LayoutINS5_IJSC_SC_SC_EEENS5_IJNSA_ILi0EEESX_SX_EEEEENS5_IJNS4_10UnderscoreES10_S10_EEEEENS4_13SM90_TMA_LOADENS4_14ComposedLayoutINS4_7SwizzleILi3ELi4ELi3EEENS4_18smem_ptr_flag_bitsILi16EEENSV_INS5_IJNSA_ILi8EEESG_EEENS5_IJSG_SC_EEEEEEEvNS4_8identityENS4_23SM90_TMA_LOAD_MULTICASTES1D_vS1E_EENS_8epilogue10collective6detail29Sm90TmaWarpSpecializedAdapterINS1I_15DefaultEpilogueISK_SL_SL_NS1H_6thread17LinearCombinationISK_Li1EffLNS1M_9ScaleType4KindE0ELNS_15FloatRoundStyleE2ESK_EENS1_15EpilogueDefaultEEEEEvvEEEEvNT_6ParamsE)
        /*0008*/ 	.word	0x000000a8


	//----- nvinfo : EIATTR_FRAME_SIZE
	.align		4
.L_15:
        /*000c*/ 	.byte	0x04, 0x11
        /*000e*/ 	.short	(.L_17 - .L_16)
	.align		4
.L_16:
        /*0010*/ 	.word	index@(_ZN7cutlass13device_kernelINS_4gemm6kernel13GemmUniversalIN4cute5tupleIJiiiiEEENS1_10collective13CollectiveMmaINS1_34MainloopSm90TmaGmmaWarpSpecializedILi2ENS5_IJNS4_1CILi2EEENSA_ILi1EEESC_EEENS1_32KernelTmaWarpSpecializedPingpongEEENS5_IJNSA_ILi64EEENSA_ILi384EEENSA_ILi128EEEEEENS_6half_tENS5_IJlSC_lEEESK_SL_NS4_8TiledMMAINS4_8MMA_AtomIJNS4_4SM904GMMA26MMA_64x192x16_F32F16F16_SSILNSP_5MajorE0ELSR_0ELNSP_7ScaleInE1ELSS_1EEEEEENS4_6LayoutINS5_IJSC_SC_SC_EEENS5_IJNSA_ILi0EEESX_SX_EEEEENS5_IJNS4_10UnderscoreES10_S10_EEEEENS4_13SM90_TMA_LOADENS4_14ComposedLayoutINS4_7SwizzleILi3ELi4ELi3EEENS4_18smem_ptr_flag_bitsILi16EEENSV_INS5_IJNSA_ILi8EEESG_EEENS5_IJSG_SC_EEEEEEEvNS4_8identityENS4_23SM90_TMA_LOAD_MULTICASTES1D_vS1E_EENS_8epilogue10collective6detail29Sm90TmaWarpSpecializedAdapterINS1I_15DefaultEpilogueISK_SL_SL_NS1H_6thread17LinearCombinationISK_Li1EffLNS1M_9ScaleType4KindE0ELNS_15FloatRoundStyleE2ESK_EENS1_15EpilogueDefaultEEEEEvvEEEEvNT_6ParamsE)
        /*0014*/ 	.word	0x00000008


	//----- nvinfo : EIATTR_MIN_STACK_SIZE
	.align		4
.L_17:
        /*0018*/ 	.byte	0x04, 0x12
        /*001a*/ 	.short	(.L_19 - .L_18)
	.align		4
.L_18:
        /*001c*/ 	.word	index@(_ZN7cutlass13device_kernelINS_4gemm6kernel13GemmUniversalIN4cute5tupleIJiiiiEEENS1_10collective13CollectiveMmaINS1_34MainloopSm90TmaGmmaWarpSpecializedILi2ENS5_IJNS4_1CILi2EEENSA_ILi1EEESC_EEENS1_32KernelTmaWarpSpecializedPingpongEEENS5_IJNSA_ILi64EEENSA_ILi384EEENSA_ILi128EEEEEENS_6half_tENS5_IJlSC_lEEESK_SL_NS4_8TiledMMAINS4_8MMA_AtomIJNS4_4SM904GMMA26MMA_64x192x16_F32F16F16_SSILNSP_5MajorE0ELSR_0ELNSP_7ScaleInE1ELSS_1EEEEEENS4_6LayoutINS5_IJSC_SC_SC_EEENS5_IJNSA_ILi0EEESX_SX_EEEEENS5_IJNS4_10UnderscoreES10_S10_EEEEENS4_13SM90_TMA_LOADENS4_14ComposedLayoutINS4_7SwizzleILi3ELi4ELi3EEENS4_18smem_ptr_flag_bitsILi16EEENSV_INS5_IJNSA_ILi8EEESG_EEENS5_IJSG_SC_EEEEEEEvNS4_8identityENS4_23SM90_TMA_LOAD_MULTICASTES1D_vS1E_EENS_8epilogue10collective6detail29Sm90TmaWarpSpecializedAdapterINS1I_15DefaultEpilogueISK_SL_SL_NS1H_6thread17LinearCombinationISK_Li1EffLNS1M_9ScaleType4KindE0ELNS_15FloatRoundStyleE2ESK_EENS1_15EpilogueDefaultEEEEEvvEEEEvNT_6ParamsE)
        /*0020*/ 	.word	0x00000008
.L_19:


//--------------------- .nv.compat                --------------------------
	.section	.nv.compat,"",@"SHT_CUDA_COMPAT_INFO"
	.align	4
        /*0000*/ 	.byte	0x02, 0x09, 0x01, 0x00, 0x02, 0x02, 0x04, 0x00, 0x02, 0x05, 0x05, 0x00, 0x03, 0x07, 0x01, 0x01
        /*0010*/ 	.byte	0x02, 0x03, 0x01, 0x00, 0x02, 0x06, 0x01, 0x00, 0x04, 0x0b, 0x08, 0x00, 0x00, 0x00, 0x00, 0x00
        /*0020*/ 	.byte	0x00, 0x00, 0x00, 0x00


//--------------------- .nv.info._ZN7cutlass13device_kernelINS_4gemm6kernel13GemmUniversalIN4cute5tupleIJiiiiEEENS1_10collective13CollectiveMmaINS1_34MainloopSm90TmaGmmaWarpSpecializedILi2ENS5_IJNS4_1CILi2EEENSA_ILi1EEESC_EEENS1_32KernelTmaWarpSpecializedPingpongEEENS5_IJNSA_ILi64EEENSA_ILi384EEENSA_ILi128EEEEEENS_6half_tENS5_IJlSC_lEEESK_SL_NS4_8TiledMMAINS4_8MMA_AtomIJNS4_4SM904GMMA26MMA_64x192x16_F32F16F16_SSILNSP_5MajorE0ELSR_0ELNSP_7ScaleInE1ELSS_1EEEEEENS4_6LayoutINS5_IJSC_SC_SC_EEENS5_IJNSA_ILi0EEESX_SX_EEEEENS5_IJNS4_10UnderscoreES10_S10_EEEEENS4_13SM90_TMA_LOADENS4_14ComposedLayoutINS4_7SwizzleILi3ELi4ELi3EEENS4_18smem_ptr_flag_bitsILi16EEENSV_INS5_IJNSA_ILi8EEESG_EEENS5_IJSG_SC_EEEEEEEvNS4_8identityENS4_23SM90_TMA_LOAD_MULTICASTES1D_vS1E_EENS_8epilogue10collective6detail29Sm90TmaWarpSpecializedAdapterINS1I_15DefaultEpilogueISK_SL_SL_NS1H_6thread17LinearCombinationISK_Li1EffLNS1M_9ScaleType4KindE0ELNS_15FloatRoundStyleE2ESK_EENS1_15EpilogueDefaultEEEEEvvEEEEvNT_6ParamsE --------------------------
	.section	.nv.info._ZN7cutlass13device_kernelINS_4gemm6kernel13GemmUniversalIN4cute5tupleIJiiiiEEENS1_10collective13CollectiveMmaINS1_34MainloopSm90TmaGmmaWarpSpecializedILi2ENS5_IJNS4_1CILi2EEENSA_ILi1EEESC_EEENS1_32KernelTmaWarpSpecializedPingpongEEENS5_IJNSA_ILi64EEENSA_ILi384EEENSA_ILi128EEEEEENS_6half_tENS5_IJlSC_lEEESK_SL_NS4_8TiledMMAINS4_8MMA_AtomIJNS4_4SM904GMMA26MMA_64x192x16_F32F16F16_SSILNSP_5MajorE0ELSR_0ELNSP_7ScaleInE1ELSS_1EEEEEENS4_6LayoutINS5_IJSC_SC_SC_EEENS5_IJNSA_ILi0EEESX_SX_EEEEENS5_IJNS4_10UnderscoreES10_S10_EEEEENS4_13SM90_TMA_LOADENS4_14ComposedLayoutINS4_7SwizzleILi3ELi4ELi3EEENS4_18smem_ptr_flag_bitsILi16EEENSV_INS5_IJNSA_ILi8EEESG_EEENS5_IJSG_SC_EEEEEEEvNS4_8identityENS4_23SM90_TMA_LOAD_MULTICASTES1D_vS1E_EENS_8epilogue10collective6detail29Sm90TmaWarpSpecializedAdapterINS1I_15DefaultEpilogueISK_SL_SL_NS1H_6thread17LinearCombinationISK_Li1EffLNS1M_9ScaleType4KindE0ELNS_15FloatRoundStyleE2ESK_EENS1_15EpilogueDefaultEEEEEvvEEEEvNT_6ParamsE,"",@"SHT_CUDA_INFO"
	.sectionflags	@""
	.align	4


	//----- nvinfo : EIATTR_CUDA_API_VERSION
	.align		4
        /*0000*/ 	.byte	0x04, 0x37
        /*0002*/ 	.short	(.L_21 - .L_20)
.L_20:
        /*0004*/ 	.word	0x00000082


	//----- nvinfo : EIATTR_KPARAM_INFO
	.align		4
.L_21:
        /*0008*/ 	.byte	0x04, 0x17
        /*000a*/ 	.short	(.L_23 - .L_22)
.L_22:
        /*000c*/ 	.word	0x00000000
        /*0010*/ 	.short	0x0000
        /*0012*/ 	.short	0x0070
        /*0014*/ 	.byte	0x00, 0xf0, 0x01, 0x10


	//----- nvinfo : EIATTR_SPARSE_MMA_MASK
	.align		4
.L_23:
        /*0018*/ 	.byte	0x03, 0x50
        /*001a*/ 	.short	0x0000


	//----- nvinfo : EIATTR_MAXREG_COUNT
	.align		4
        /*001c*/ 	.byte	0x03, 0x1b
        /*001e*/ 	.short	0x00a8


	//----- nvinfo : EIATTR_NUM_BARRIERS
	.align		4
        /*0020*/ 	.byte	0x02, 0x4c
        /*0022*/ 	.byte	0x01
	.zero		1


	//----- nvinfo : EIATTR_EXTERNS
	.align		4
        /*0024*/ 	.byte	0x04, 0x0f
        /*0026*/ 	.short	(.L_25 - .L_24)


	//   ....[0]....
	.align		4
.L_24:
        /*0028*/ 	.word	index@(__assertfail)


	//----- nvinfo : EIATTR_ANNOTATIONS
	.align		4
.L_25:
        /*002c*/ 	.byte	0x04, 0x55
        /*002e*/ 	.short	(.L_27 - .L_26)


	//   ....[0]....
.L_26:
        /*0030*/ 	.word	0x00000001
        /*0034*/ 	.byte	0x10, 0x0e, 0x00, 0x00, 0x01, 0x00, 0x00, 0x00, 0x40, 0x0e, 0x00, 0x00, 0x01, 0x00, 0x00, 0x00
        /*0044*/ 	.byte	0xc0, 0x13, 0x00, 0x00, 0x01, 0x00, 0x00, 0x00, 0xd0, 0x13, 0x00, 0x00, 0x01, 0x00, 0x00, 0x00
        /*0054*/ 	.byte	0xf0, 0x2b, 0x00, 0x00, 0x01, 0x00, 0x00, 0x00, 0x20, 0x2c, 0x00, 0x00, 0x01, 0x00, 0x00, 0x00
        /*0064*/ 	.byte	0xa0, 0x02, 0x01, 0x00, 0x01, 0x00, 0x00, 0x00, 0xd0, 0x02, 0x01, 0x00, 0x01, 0x00, 0x00, 0x00
        /*0074*/ 	.byte	0x20, 0x09, 0x01, 0x00, 0x01, 0x00, 0x00, 0x00, 0x30, 0x09, 0x01, 0x00, 0x01, 0x00, 0x00, 0x00
        /*0084*/ 	.byte	0xa0, 0x0b, 0x01, 0x00, 0x01, 0x00, 0x00, 0x00, 0xb0, 0x0b, 0x01, 0x00, 0x01, 0x00, 0x00, 0x00
        /*0094*/ 	.byte	0x90, 0x11, 0x01, 0x00, 0x01, 0x00, 0x00, 0x00, 0xf0, 0x11, 0x01, 0x00, 0x01, 0x00, 0x00, 0x00
        /*00a4*/ 	.byte	0x90, 0x17, 0x01, 0x00, 0x01, 0x00, 0x00, 0x00, 0xa0, 0x17, 0x01, 0x00


	//----- nvinfo : EIATTR_MERCURY_ISA_VERSION
	.align		4
.L_27:
        /*00b0*/ 	.byte	0x03, 0x5f
        /*00b2*/ 	.short	0x0101


	//----- nvinfo : EIATTR_INT_WARP_WIDE_INSTR_OFFSETS
	.align		4
        /*00b4*/ 	.byte	0x04, 0x31
        /*00b6*/ 	.short	(.L_29 - .L_28)


	//   ....[0]....
.L_28:
        /*00b8*/ 	.word	0x000005a0


	//   ....[1]....
        /*00bc*/ 	.word	0x000005e0


	//   ....[2]....
        /*00c0*/ 	.word	0x00000670


	//   ....[3]....
        /*00c4*/ 	.word	0x00000680


	//   ....[4]....
        /*00c8*/ 	.word	0x000006a0


	//   ....[5]....
        /*00cc*/ 	.word	0x000006c0


	//   ....[6]....
        /*00d0*/ 	.word	0x000007b0


	//   ....[7]....
        /*00d4*/ 	.word	0x000007d0


	//   ....[8]....
        /*00d8*/ 	.word	0x00002a20


	//----- nvinfo : EIATTR_COOP_GROUP_MASK_REGIDS
	.align		4
.L_29:
        /*00dc*/ 	.byte	0x04, 0x29
        /*00de*/ 	.short	(.L_31 - .L_30)


	//   ....[0]....
.L_30:
        /*00e0*/ 	.word	0xffffffff


	//   ....[1]....
        /*00e4*/ 	.word	0xffffffff


	//   ....[2]....
        /*00e8*/ 	.word	0xffffffff


	//   ....[3]....
        /*00ec*/ 	.word	0xffffffff


	//   ....[4]....
        /*00f0*/ 	.word	0xffffffff


	//   ....[5]....
        /*00f4*/ 	.word	0xffffffff


	//   ....[6]....
        /*00f8*/ 	.word	0xffffffff


	//----- nvinfo : EIATTR_COOP_GROUP_INSTR_OFFSETS
	.align		4
.L_31:
        /*00fc*/ 	.byte	0x04, 0x28
        /*00fe*/ 	.short	(.L_33 - .L_32)


	//   ....[0]....
.L_32:
        /*0100*/ 	.word	0x00000070


	//   ....[1]....
        /*0104*/ 	.word	0x00000090


	//   ....[2]....
        /*0108*/ 	.word	0x00000190


	//   ....[3]....
        /*010c*/ 	.word	0x00000380


	//   ....[4]....
        /*0110*/ 	.word	0x000003d0


	//   ....[5]....
        /*0114*/ 	.word	0x00000430


	//   ....[6]....
        /*0118*/ 	.word	0x00000960


	//----- nvinfo : EIATTR_REG_RECONFIG
	.align		4
.L_33:
        /*011c*/ 	.byte	0x01, 0x54
	.zero		2


	//----- nvinfo : EIATTR_SYSCALL_OFFSETS
	.align		4
        /*0120*/ 	.byte	0x04, 0x46
        /*0122*/ 	.short	(.L_35 - .L_34)


	//   ....[0]....
.L_34:
        /*0124*/ 	.word	0x000018d0


	//----- nvinfo : EIATTR_MBARRIER_INSTR_OFFSETS
	.align		4
.L_35:
        /*0128*/ 	.byte	0x04, 0x39
        /*012a*/ 	.short	(.L_37 - .L_36)


	//   ....[0]....
.L_36:
        /*012c*/ 	.word	0x00000310
        /*0130*/ 	.word	0x000000ff
        /*0134*/ 	.word	0x00000000
        /*0138*/ 	.short	0x0100
        /*013a*/ 	.byte	0x07
	.zero		1


	//   ....[1]....
        /*013c*/ 	.word	0x00000320
        /*0140*/ 	.word	0x000000ff
        /*0144*/ 	.word	0x00000010
        /*0148*/ 	.short	0x0100
        /*014a*/ 	.byte	0x07
	.zero		1


	//   ....[2]....
        /*014c*/ 	.word	0x00000330
        /*0150*/ 	.word	0x000000ff
        /*0154*/ 	.word	0x00000008
        /*0158*/ 	.short	0x0100
        /*015a*/ 	.byte	0x07
	.zero		1


	//   ....[3]....
        /*015c*/ 	.word	0x00000340
        /*0160*/ 	.word	0x000000ff
        /*0164*/ 	.word	0x00000018
        /*0168*/ 	.short	0x0100
        /*016a*/ 	.byte	0x07
	.zero		1


	//   ....[4]....
        /*016c*/ 	.word	0x00000810
        /*0170*/ 	.word	0x000000ff
        /*0174*/ 	.word	0x00000050
        /*0178*/ 	.short	0x0100
        /*017a*/ 	.byte	0x08
	.zero		1


	//   ....[5]....
        /*017c*/ 	.word	0x00000860
        /*0180*/ 	.word	0x000000ff
        /*0184*/ 	.word	0x00000058
        /*0188*/ 	.short	0x0100
        /*018a*/ 	.byte	0x08
	.zero		1


	//   ....[6]....
        /*018c*/ 	.word	0x000008b0
        /*0190*/ 	.word	0x000000ff
        /*0194*/ 	.word	0x00000030
        /*0198*/ 	.short	0x0100
        /*019a*/ 	.byte	0x0e
	.zero		1


	//   ....[7]....
        /*019c*/ 	.word	0x000008f0
        /*01a0*/ 	.word	0x000000ff
        /*01a4*/ 	.word	0x00000038
        /*01a8*/ 	.short	0x0100
        /*01aa*/ 	.byte	0x0e
	.zero		1


	//   ....[8]....
        /*01ac*/ 	.word	0x00000900
        /*01b0*/ 	.word	0x000000ff
        /*01b4*/ 	.word	0x00000040
        /*01b8*/ 	.short	0x0100
        /*01ba*/ 	.byte	0x0e
	.zero		1


	//   ....[9]....
        /*01bc*/ 	.word	0x00000910
        /*01c0*/ 	.word	0x000000ff
        /*01c4*/ 	.word	0x00000048
        /*01c8*/ 	.short	0x0100
        /*01ca*/ 	.byte	0x0e
	.zero		1


	//   ....[10]....
        /*01cc*/ 	.word	0x000017b0
        /*01d0*/ 	.word	0x000000d8
        /*01d4*/ 	.word	0x00000000
        /*01d8*/ 	.short	0x010a
        /*01da*/ 	.byte	0x31
	.zero		1


	//   ....[11]....
        /*01dc*/ 	.word	0x00001970
        /*01e0*/ 	.word	0x00000003
        /*01e4*/ 	.word	0x00000000
        /*01e8*/ 	.short	0x010a
        /*01ea*/ 	.byte	0x3f
	.zero		1


	//   ....[12]....
        /*01ec*/ 	.word	0x000019d0
        /*01f0*/ 	.word	0x00000003
        /*01f4*/ 	.word	0x00000000
        /*01f8*/ 	.short	0x010a
        /*01fa*/ 	.byte	0x3f
	.zero		1


	//   ....[13]....
        /*01fc*/ 	.word	0x00002170
        /*0200*/ 	.word	0x000000ff
        /*0204*/ 	.word	0x00000000
        /*0208*/ 	.short	0x010a
        /*020a*/ 	.byte	0x04
	.zero		1


	//   ....[14]....
        /*020c*/ 	.word	0x000021b0
        /*0210*/ 	.word	0x000000ff
        /*0214*/ 	.word	0x00000000
        /*0218*/ 	.short	0x010a
        /*021a*/ 	.byte	0x04
	.zero		1


	//   ....[15]....
        /*021c*/ 	.word	0x00002870
        /*0220*/ 	.word	0x00000000
        /*0224*/ 	.word	0x00000000
        /*0228*/ 	.short	0x0101
        /*022a*/ 	.byte	0x3f
	.zero		1


	//   ....[16]....
        /*022c*/ 	.word	0x000029b0
        /*0230*/ 	.word	0x00000000
        /*0234*/ 	.word	0x00000000
        /*0238*/ 	.short	0x0101
        /*023a*/ 	.byte	0x2a
	.zero		1


	//   ....[17]....
        /*023c*/ 	.word	0x00002aa0
        /*0240*/ 	.word	0x00000000
        /*0244*/ 	.word	0x00000000
        /*0248*/ 	.short	0x0101
        /*024a*/ 	.byte	0x3f
	.zero		1


	//   ....[18]....
        /*024c*/ 	.word	0x00002b50
        /*0250*/ 	.word	0x000000d8
        /*0254*/ 	.word	0x00000010
        /*0258*/ 	.short	0x010a
        /*025a*/ 	.byte	0x31
	.zero		1


	//   ....[19]....
        /*025c*/ 	.word	0x00010240
        /*0260*/ 	.word	0x00000000
        /*0264*/ 	.word	0x00000000
        /*0268*/ 	.short	0x0101
        /*026a*/ 	.byte	0x2a
	.zero		1


	//   ....[20]....
        /*026c*/ 	.word	0x00010c90
        /*0270*/ 	.word	0x0000000b
        /*0274*/ 	.word	0x00000010
        /*0278*/ 	.short	0x010a
        /*027a*/ 	.byte	0x3f
	.zero		1


	//   ....[21]....
        /*027c*/ 	.word	0x00011110
        /*0280*/ 	.word	0x00000003
        /*0284*/ 	.word	0x00000058
        /*0288*/ 	.short	0x0101
        /*028a*/ 	.byte	0x3f
	.zero		1


	//   ....[22]....
        /*028c*/ 	.word	0x00011900
        /*0290*/ 	.word	0x00000007
        /*0294*/ 	.word	0x00000000
        /*0298*/ 	.short	0x010a
        /*029a*/ 	.byte	0x3f
	.zero		1


	//   ....[23]....
        /*029c*/ 	.word	0x00011980
        /*02a0*/ 	.word	0x00000003
        /*02a4*/ 	.word	0x00000000
        /*02a8*/ 	.short	0x010a
        /*02aa*/ 	.byte	0x3f
	.zero		1


	//   ....[24]....
        /*02ac*/ 	.word	0x000119f0
        /*02b0*/ 	.word	0x00000000
        /*02b4*/ 	.word	0x00000000
        /*02b8*/ 	.short	0x010a
        /*02ba*/ 	.byte	0x3f
	.zero		1


	//   ....[25]....
        /*02bc*/ 	.word	0x00011a40
        /*02c0*/ 	.word	0x00000003
        /*02c4*/ 	.word	0x00000000
        /*02c8*/ 	.short	0x010a
        /*02ca*/ 	.byte	0x3f
	.zero		1


	//   ....[26]....
        /*02cc*/ 	.word	0x00011aa0
        /*02d0*/ 	.word	0x00000003
        /*02d4*/ 	.word	0x00000000
        /*02d8*/ 	.short	0x010a
        /*02da*/ 	.byte	0x3f
	.zero		1


	//   ....[27]....
        /*02dc*/ 	.word	0x00011b00
        /*02e0*/ 	.word	0x00000000
        /*02e4*/ 	.word	0x00000010
        /*02e8*/ 	.short	0x010a
        /*02ea*/ 	.byte	0x3f
	.zero		1


	//   ....[28]....
        /*02ec*/ 	.word	0x00011bd0
        /*02f0*/ 	.word	0x0000000b
        /*02f4*/ 	.word	0x00000010
        /*02f8*/ 	.short	0x010a
        /*02fa*/ 	.byte	0x3f
	.zero		1


	//   ....[29]....
        /*02fc*/ 	.word	0x00011ca0
        /*0300*/ 	.word	0x00000007
        /*0304*/ 	.word	0x00000000
        /*0308*/ 	.short	0x010a
        /*030a*/ 	.byte	0x3f
	.zero		1


	//----- nvinfo : EIATTR_NUM_MBARRIERS
	.align		4
.L_37:
        /*030c*/ 	.byte	0x03, 0x38
        /*030e*/ 	.short	0x000a


	//----- nvinfo : EIATTR_EXIT_INSTR_OFFSETS
	.align		4
        /*0310*/ 	.byte	0x04, 0x1c
        /*0312*/ 	.short	(.L_39 - .L_38)


	//   ....[0]....
.L_38:
        /*0314*/ 	.word	0x000014b0


	//   ....[1]....
        /*0318*/ 	.word	0x00001510


	//   ....[2]....
        /*031c*/ 	.word	0x00010970


	//   ....[3]....
        /*0320*/ 	.word	0x000109a0


	//   ....[4]....
        /*0324*/ 	.word	0x000119d0


	//----- nvinfo : EIATTR_MAX_THREADS
	.align		4
.L_39:
        /*0328*/ 	.byte	0x04, 0x05
        /*032a*/ 	.short	(.L_41 - .L_40)
.L_40:
        /*032c*/ 	.word	0x00000180
        /*0330*/ 	.word	0x00000001
        /*0334*/ 	.word	0x00000001


	//----- nvinfo : EIATTR_CRS_STACK_SIZE
	.align		4
.L_41:
        /*0338*/ 	.byte	0x04, 0x1e
        /*033a*/ 	.short	(.L_43 - .L_42)
.L_42:
        /*033c*/ 	.word	0x00000000


	//----- nvinfo : EIATTR_CBANK_PARAM_SIZE
	.align		4
.L_43:
        /*0340*/ 	.byte	0x03, 0x19
        /*0342*/ 	.short	0x0470


	//----- nvinfo : EIATTR_PARAM_CBANK
	.align		4
        /*0344*/ 	.byte	0x04, 0x0a
        /*0346*/ 	.short	(.L_45 - .L_44)
	.align		4
.L_44:
        /*0348*/ 	.word	index@(.nv.constant0._ZN7cutlass13device_kernelINS_4gemm6kernel13GemmUniversalIN4cute5tupleIJiiiiEEENS1_10collective13CollectiveMmaINS1_34MainloopSm90TmaGmmaWarpSpecializedILi2ENS5_IJNS4_1CILi2EEENSA_ILi1EEESC_EEENS1_32KernelTmaWarpSpecializedPingpongEEENS5_IJNSA_ILi64EEENSA_ILi384EEENSA_ILi128EEEEEENS_6half_tENS5_IJlSC_lEEESK_SL_NS4_8TiledMMAINS4_8MMA_AtomIJNS4_4SM904GMMA26MMA_64x192x16_F32F16F16_SSILNSP_5MajorE0ELSR_0ELNSP_7ScaleInE1ELSS_1EEEEEENS4_6LayoutINS5_IJSC_SC_SC_EEENS5_IJNSA_ILi0EEESX_SX_EEEEENS5_IJNS4_10UnderscoreES10_S10_EEEEENS4_13SM90_TMA_LOADENS4_14ComposedLayoutINS4_7SwizzleILi3ELi4ELi3EEENS4_18smem_ptr_flag_bitsILi16EEENSV_INS5_IJNSA_ILi8EEESG_EEENS5_IJSG_SC_EEEEEEEvNS4_8identityENS4_23SM90_TMA_LOAD_MULTICASTES1D_vS1E_EENS_8epilogue10collective6detail29Sm90TmaWarpSpecializedAdapterINS1I_15DefaultEpilogueISK_SL_SL_NS1H_6thread17LinearCombinationISK_Li1EffLNS1M_9ScaleType4KindE0ELNS_15FloatRoundStyleE2ESK_EENS1_15EpilogueDefaultEEEEEvvEEEEvNT_6ParamsE)
        /*034c*/ 	.short	0x0210
        /*034e*/ 	.short	0x0470


	//----- nvinfo : EIATTR_SW_WAR
	.align		4
.L_45:
        /*0350*/ 	.byte	0x04, 0x36
        /*0352*/ 	.short	(.L_47 - .L_46)
.L_46:
        /*0354*/ 	.word	0x00000008
.L_47:


//--------------------- .nv.callgraph             --------------------------
	.section	.nv.callgraph,"",@"SHT_CUDA_CALLGRAPH"
	.align	4
	.sectionentsize	8
	.align		4
        /*0000*/ 	.word	0x00000000
	.align		4
        /*0004*/ 	.word	0xffffffff
	.align		4
        /*0008*/ 	.word	index@(_ZN7cutlass13device_kernelINS_4gemm6kernel13GemmUniversalIN4cute5tupleIJiiiiEEENS1_10collective13CollectiveMmaINS1_34MainloopSm90TmaGmmaWarpSpecializedILi2ENS5_IJNS4_1CILi2EEENSA_ILi1EEESC_EEENS1_32KernelTmaWarpSpecializedPingpongEEENS5_IJNSA_ILi64EEENSA_ILi384EEENSA_ILi128EEEEEENS_6half_tENS5_IJlSC_lEEESK_SL_NS4_8TiledMMAINS4_8MMA_AtomIJNS4_4SM904GMMA26MMA_64x192x16_F32F16F16_SSILNSP_5MajorE0ELSR_0ELNSP_7ScaleInE1ELSS_1EEEEEENS4_6LayoutINS5_IJSC_SC_SC_EEENS5_IJNSA_ILi0EEESX_SX_EEEEENS5_IJNS4_10UnderscoreES10_S10_EEEEENS4_13SM90_TMA_LOADENS4_14ComposedLayoutINS4_7SwizzleILi3ELi4ELi3EEENS4_18smem_ptr_flag_bitsILi16EEENSV_INS5_IJNSA_ILi8EEESG_EEENS5_IJSG_SC_EEEEEEEvNS4_8identityENS4_23SM90_TMA_LOAD_MULTICASTES1D_vS1E_EENS_8epilogue10collective6detail29Sm90TmaWarpSpecializedAdapterINS1I_15DefaultEpilogueISK_SL_SL_NS1H_6thread17LinearCombinationISK_Li1EffLNS1M_9ScaleType4KindE0ELNS_15FloatRoundStyleE2ESK_EENS1_15EpilogueDefaultEEEEEvvEEEEvNT_6ParamsE)
	.align		4
        /*000c*/ 	.word	index@(__assertfail)
	.align		4
        /*0010*/ 	.word	0x00000000
	.align		4
        /*0014*/ 	.word	0xfffffffe
	.align		4
        /*0018*/ 	.word	0x00000000
	.align		4
        /*001c*/ 	.word	0xfffffffd
	.align		4
        /*0020*/ 	.word	0x00000000
	.align		4
        /*0024*/ 	.word	0xfffffffc


//--------------------- .nv.constant4             --------------------------
	.section	.nv.constant4,"a",@progbits
	.align	8
	.align		8
.nv.constant4:
        /*0000*/ 	.dword	__assertfail
	.align		8
        /*0008*/ 	.dword	__unnamed_1
	.align		8
        /*0010*/ 	.dword	_ZN39_INTERNAL_5d177231_4_k_cu_a5f97b65_48434cuda3std3__45__cpo5beginE
	.align		8
        /*0018*/ 	.dword	_ZN39_INTERNAL_5d177231_4_k_cu_a5f97b65_48434cuda3std3__45__cpo3endE
	.align		8
        /*0020*/ 	.dword	_ZN39_INTERNAL_5d177231_4_k_cu_a5f97b65_48434cuda3std3__45__cpo6cbeginE
	.align		8
        /*0028*/ 	.dword	_ZN39_INTERNAL_5d177231_4_k_cu_a5f97b65_48434cuda3std3__45__cpo4cendE
	.align		8
        /*0030*/ 	.dword	_ZN39_INTERNAL_5d177231_4_k_cu_a5f97b65_48434cuda3std3__441_GLOBAL__N__5d177231_4_k_cu_a5f97b65_48436ignoreE
	.align		8
        /*0038*/ 	.dword	_ZN39_INTERNAL_5d177231_4_k_cu_a5f97b65_48434cuda3std3__419piecewise_constructE
	.align		8
        /*0040*/ 	.dword	_ZN39_INTERNAL_5d177231_4_k_cu_a5f97b65_48434cuda3std3__48in_placeE
	.align		8
        /*0048*/ 	.dword	_ZN39_INTERNAL_5d177231_4_k_cu_a5f97b65_48434cuda3std6ranges3__45__cpo4swapE
	.align		8
        /*0050*/ 	.dword	_ZN39_INTERNAL_5d177231_4_k_cu_a5f97b65_48434cuda3std6ranges3__45__cpo9iter_moveE
	.align		8
        /*0058*/ 	.dword	_ZN39_INTERNAL_5d177231_4_k_cu_a5f97b65_48434cute7productE
	.align		8
        /*0060*/ 	.dword	_ZN39_INTERNAL_5d177231_4_k_cu_a5f97b65_48434cute1_E
	.align		8
        /*0068*/ 	.dword	$str$22
	.align		8
        /*0070*/ 	.dword	$str$23


//--------------------- .text._ZN7cutlass13device_kernelINS_4gemm6kernel13GemmUniversalIN4cute5tupleIJiiiiEEENS1_10collective13CollectiveMmaINS1_34MainloopSm90TmaGmmaWarpSpecializedILi2ENS5_IJNS4_1CILi2EEENSA_ILi1EEESC_EEENS1_32KernelTmaWarpSpecializedPingpongEEENS5_IJNSA_ILi64EEENSA_ILi384EEENSA_ILi128EEEEEENS_6half_tENS5_IJlSC_lEEESK_SL_NS4_8TiledMMAINS4_8MMA_AtomIJNS4_4SM904GMMA26MMA_64x192x16_F32F16F16_SSILNSP_5MajorE0ELSR_0ELNSP_7ScaleInE1ELSS_1EEEEEENS4_6LayoutINS5_IJSC_SC_SC_EEENS5_IJNSA_ILi0EEESX_SX_EEEEENS5_IJNS4_10UnderscoreES10_S10_EEEEENS4_13SM90_TMA_LOADENS4_14ComposedLayoutINS4_7SwizzleILi3ELi4ELi3EEENS4_18smem_ptr_flag_bitsILi16EEENSV_INS5_IJNSA_ILi8EEESG_EEENS5_IJSG_SC_EEEEEEEvNS4_8identityENS4_23SM90_TMA_LOAD_MULTICASTES1D_vS1E_EENS_8epilogue10collective6detail29Sm90TmaWarpSpecializedAdapterINS1I_15DefaultEpilogueISK_SL_SL_NS1H_6thread17LinearCombinationISK_Li1EffLNS1M_9ScaleType4KindE0ELNS_15FloatRoundStyleE2ESK_EENS1_15EpilogueDefaultEEEEEvvEEEEvNT_6ParamsE --------------------------
	.section	.text._ZN7cutlass13device_kernelINS_4gemm6kernel13GemmUniversalIN4cute5tupleIJiiiiEEENS1_10collective13CollectiveMmaINS1_34MainloopSm90TmaGmmaWarpSpecializedILi2ENS5_IJNS4_1CILi2EEENSA_ILi1EEESC_EEENS1_32KernelTmaWarpSpecializedPingpongEEENS5_IJNSA_ILi64EEENSA_ILi384EEENSA_ILi128EEEEEENS_6half_tENS5_IJlSC_lEEESK_SL_NS4_8TiledMMAINS4_8MMA_AtomIJNS4_4SM904GMMA26MMA_64x192x16_F32F16F16_SSILNSP_5MajorE0ELSR_0ELNSP_7ScaleInE1ELSS_1EEEEEENS4_6LayoutINS5_IJSC_SC_SC_EEENS5_IJNSA_ILi0EEESX_SX_EEEEENS5_IJNS4_10UnderscoreES10_S10_EEEEENS4_13SM90_TMA_LOADENS4_14ComposedLayoutINS4_7SwizzleILi3ELi4ELi3EEENS4_18smem_ptr_flag_bitsILi16EEENSV_INS5_IJNSA_ILi8EEESG_EEENS5_IJSG_SC_EEEEEEEvNS4_8identityENS4_23SM90_TMA_LOAD_MULTICASTES1D_vS1E_EENS_8epilogue10collective6detail29Sm90TmaWarpSpecializedAdapterINS1I_15DefaultEpilogueISK_SL_SL_NS1H_6thread17LinearCombinationISK_Li1EffLNS1M_9ScaleType4KindE0ELNS_15FloatRoundStyleE2ESK_EENS1_15EpilogueDefaultEEEEEvvEEEEvNT_6ParamsE,"ax",@progbits
	.align	128
.text._ZN7cutlass13device_kernelINS_4gemm6kernel13GemmUniversalIN4cute5tupleIJiiiiEEENS1_10collective13CollectiveMmaINS1_34MainloopSm90TmaGmmaWarpSpecializedILi2ENS5_IJNS4_1CILi2EEENSA_ILi1EEESC_EEENS1_32KernelTmaWarpSpecializedPingpongEEENS5_IJNSA_ILi64EEENSA_ILi384EEENSA_ILi128EEEEEENS_6half_tENS5_IJlSC_lEEESK_SL_NS4_8TiledMMAINS4_8MMA_AtomIJNS4_4SM904GMMA26MMA_64x192x16_F32F16F16_SSILNSP_5MajorE0ELSR_0ELNSP_7ScaleInE1ELSS_1EEEEEENS4_6LayoutINS5_IJSC_SC_SC_EEENS5_IJNSA_ILi0EEESX_SX_EEEEENS5_IJNS4_10UnderscoreES10_S10_EEEEENS4_13SM90_TMA_LOADENS4_14ComposedLayoutINS4_7SwizzleILi3ELi4ELi3EEENS4_18smem_ptr_flag_bitsILi16EEENSV_INS5_IJNSA_ILi8EEESG_EEENS5_IJSG_SC_EEEEEEEvNS4_8identityENS4_23SM90_TMA_LOAD_MULTICASTES1D_vS1E_EENS_8epilogue10collective6detail29Sm90TmaWarpSpecializedAdapterINS1I_15DefaultEpilogueISK_SL_SL_NS1H_6thread17LinearCombinationISK_Li1EffLNS1M_9ScaleType4KindE0ELNS_15FloatRoundStyleE2ESK_EENS1_15EpilogueDefaultEEEEEvvEEEEvNT_6ParamsE:
        .type           _ZN7cutlass13device_kernelINS_4gemm6kernel13GemmUniversalIN4cute5tupleIJiiiiEEENS1_10collective13CollectiveMmaINS1_34MainloopSm90TmaGmmaWarpSpecializedILi2ENS5_IJNS4_1CILi2EEENSA_ILi1EEESC_EEENS1_32KernelTmaWarpSpecializedPingpongEEENS5_IJNSA_ILi64EEENSA_ILi384EEENSA_ILi128EEEEEENS_6half_tENS5_IJlSC_lEEESK_SL_NS4_8TiledMMAINS4_8MMA_AtomIJNS4_4SM904GMMA26MMA_64x192x16_F32F16F16_SSILNSP_5MajorE0ELSR_0ELNSP_7ScaleInE1ELSS_1EEEEEENS4_6LayoutINS5_IJSC_SC_SC_EEENS5_IJNSA_ILi0EEESX_SX_EEEEENS5_IJNS4_10UnderscoreES10_S10_EEEEENS4_13SM90_TMA_LOADENS4_14ComposedLayoutINS4_7SwizzleILi3ELi4ELi3EEENS4_18smem_ptr_flag_bitsILi16EEENSV_INS5_IJNSA_ILi8EEESG_EEENS5_IJSG_SC_EEEEEEEvNS4_8identityENS4_23SM90_TMA_LOAD_MULTICASTES1D_vS1E_EENS_8epilogue10collective6detail29Sm90TmaWarpSpecializedAdapterINS1I_15DefaultEpilogueISK_SL_SL_NS1H_6thread17LinearCombinationISK_Li1EffLNS1M_9ScaleType4KindE0ELNS_15FloatRoundStyleE2ESK_EENS1_15EpilogueDefaultEEEEEvvEEEEvNT_6ParamsE,@function
        .size           _ZN7cutlass13device_kernelINS_4gemm6kernel13GemmUniversalIN4cute5tupleIJiiiiEEENS1_10collective13CollectiveMmaINS1_34MainloopSm90TmaGmmaWarpSpecializedILi2ENS5_IJNS4_1CILi2EEENSA_ILi1EEESC_EEENS1_32KernelTmaWarpSpecializedPingpongEEENS5_IJNSA_ILi64EEENSA_ILi384EEENSA_ILi128EEEEEENS_6half_tENS5_IJlSC_lEEESK_SL_NS4_8TiledMMAINS4_8MMA_AtomIJNS4_4SM904GMMA26MMA_64x192x16_F32F16F16_SSILNSP_5MajorE0ELSR_0ELNSP_7ScaleInE1ELSS_1EEEEEENS4_6LayoutINS5_IJSC_SC_SC_EEENS5_IJNSA_ILi0EEESX_SX_EEEEENS5_IJNS4_10UnderscoreES10_S10_EEEEENS4_13SM90_TMA_LOADENS4_14ComposedLayoutINS4_7SwizzleILi3ELi4ELi3EEENS4_18smem_ptr_flag_bitsILi16EEENSV_INS5_IJNSA_ILi8EEESG_EEENS5_IJSG_SC_EEEEEEEvNS4_8identityENS4_23SM90_TMA_LOAD_MULTICASTES1D_vS1E_EENS_8epilogue10collective6detail29Sm90TmaWarpSpecializedAdapterINS1I_15DefaultEpilogueISK_SL_SL_NS1H_6thread17LinearCombinationISK_Li1EffLNS1M_9ScaleType4KindE0ELNS_15FloatRoundStyleE2ESK_EENS1_15EpilogueDefaultEEEEEvvEEEEvNT_6ParamsE,(.L_x_452 - _ZN7cutlass13device_kernelINS_4gemm6kernel13GemmUniversalIN4cute5tupleIJiiiiEEENS1_10collective13CollectiveMmaINS1_34MainloopSm90TmaGmmaWarpSpecializedILi2ENS5_IJNS4_1CILi2EEENSA_ILi1EEESC_EEENS1_32KernelTmaWarpSpecializedPingpongEEENS5_IJNSA_ILi64EEENSA_ILi384EEENSA_ILi128EEEEEENS_6half_tENS5_IJlSC_lEEESK_SL_NS4_8TiledMMAINS4_8MMA_AtomIJNS4_4SM904GMMA26MMA_64x192x16_F32F16F16_SSILNSP_5MajorE0ELSR_0ELNSP_7ScaleInE1ELSS_1EEEEEENS4_6LayoutINS5_IJSC_SC_SC_EEENS5_IJNSA_ILi0EEESX_SX_EEEEENS5_IJNS4_10UnderscoreES10_S10_EEEEENS4_13SM90_TMA_LOADENS4_14ComposedLayoutINS4_7SwizzleILi3ELi4ELi3EEENS4_18smem_ptr_flag_bitsILi16EEENSV_INS5_IJNSA_ILi8EEESG_EEENS5_IJSG_SC_EEEEEEEvNS4_8identityENS4_23SM90_TMA_LOAD_MULTICASTES1D_vS1E_EENS_8epilogue10collective6detail29Sm90TmaWarpSpecializedAdapterINS1I_15DefaultEpilogueISK_SL_SL_NS1H_6thread17LinearCombinationISK_Li1EffLNS1M_9ScaleType4KindE0ELNS_15FloatRoundStyleE2ESK_EENS1_15EpilogueDefaultEEEEEvvEEEEvNT_6ParamsE)
        .other          _ZN7cutlass13device_kernelINS_4gemm6kernel13GemmUniversalIN4cute5tupleIJiiiiEEENS1_10collective13CollectiveMmaINS1_34MainloopSm90TmaGmmaWarpSpecializedILi2ENS5_IJNS4_1CILi2EEENSA_ILi1EEESC_EEENS1_32KernelTmaWarpSpecializedPingpongEEENS5_IJNSA_ILi64EEENSA_ILi384EEENSA_ILi128EEEEEENS_6half_tENS5_IJlSC_lEEESK_SL_NS4_8TiledMMAINS4_8MMA_AtomIJNS4_4SM904GMMA26MMA_64x192x16_F32F16F16_SSILNSP_5MajorE0ELSR_0ELNSP_7ScaleInE1ELSS_1EEEEEENS4_6LayoutINS5_IJSC_SC_SC_EEENS5_IJNSA_ILi0EEESX_SX_EEEEENS5_IJNS4_10UnderscoreES10_S10_EEEEENS4_13SM90_TMA_LOADENS4_14ComposedLayoutINS4_7SwizzleILi3ELi4ELi3EEENS4_18smem_ptr_flag_bitsILi16EEENSV_INS5_IJNSA_ILi8EEESG_EEENS5_IJSG_SC_EEEEEEEvNS4_8identityENS4_23SM90_TMA_LOAD_MULTICASTES1D_vS1E_EENS_8epilogue10collective6detail29Sm90TmaWarpSpecializedAdapterINS1I_15DefaultEpilogueISK_SL_SL_NS1H_6thread17LinearCombinationISK_Li1EffLNS1M_9ScaleType4KindE0ELNS_15FloatRoundStyleE2ESK_EENS1_15EpilogueDefaultEEEEEvvEEEEvNT_6ParamsE,@"STO_CUDA_ENTRY STV_DEFAULT"
_ZN7cutlass13device_kernelINS_4gemm6kernel13GemmUniversalIN4cute5tupleIJiiiiEEENS1_10collective13CollectiveMmaINS1_34MainloopSm90TmaGmmaWarpSpecializedILi2ENS5_IJNS4_1CILi2EEENSA_ILi1EEESC_EEENS1_32KernelTmaWarpSpecializedPingpongEEENS5_IJNSA_ILi64EEENSA_ILi384EEENSA_ILi128EEEEEENS_6half_tENS5_IJlSC_lEEESK_SL_NS4_8TiledMMAINS4_8MMA_AtomIJNS4_4SM904GMMA26MMA_64x192x16_F32F16F16_SSILNSP_5MajorE0ELSR_0ELNSP_7ScaleInE1ELSS_1EEEEEENS4_6LayoutINS5_IJSC_SC_SC_EEENS5_IJNSA_ILi0EEESX_SX_EEEEENS5_IJNS4_10UnderscoreES10_S10_EEEEENS4_13SM90_TMA_LOADENS4_14ComposedLayoutINS4_7SwizzleILi3ELi4ELi3EEENS4_18smem_ptr_flag_bitsILi16EEENSV_INS5_IJNSA_ILi8EEESG_EEENS5_IJSG_SC_EEEEEEEvNS4_8identityENS4_23SM90_TMA_LOAD_MULTICASTES1D_vS1E_EENS_8epilogue10collective6detail29Sm90TmaWarpSpecializedAdapterINS1I_15DefaultEpilogueISK_SL_SL_NS1H_6thread17LinearCombinationISK_Li1EffLNS1M_9ScaleType4KindE0ELNS_15FloatRoundStyleE2ESK_EENS1_15EpilogueDefaultEEEEEvvEEEEvNT_6ParamsE:
[----:B------:R-:W0:Y:S02]  /*0000*/  LDC R1, c[0x0][0x28] ;  /* 0x00000a00ff017b82 */ /* 0x000e240000000800 */
[----:B0-----:R-:W-:Y:S01]  /*0010*/  VIADD R1, R1, 0xfffffff8 ;  /* 0xfffffff801017836 */ /* 0x001fe20000000000 */
[----:B------:R-:W0:Y:S01]  /*0020*/  S2R R3, SR_TID.X ;  /* 0x0000000000037919 */ /* 0x000e220000002100 */
[----:B------:R-:W-:Y:S01]  /*0030*/  ELECT P0, URZ, PT ;  /* 0x00000000003f782f */ /* 0x000fe20003800000 */
[----:B------:R-:W-:Y:S01]  /*0040*/  BSSY B0, `(.L_x_0) ;  /* 0x0000014000007945 */ /* 0x000fe20003800000 */
[--C-:B0-----:R-:W-:Y:S02]  /*0050*/  SHF.R.U32.HI R0, RZ, 0x5, R3.reuse ;  /* 0x00000005ff007819 */ /* 0x101fe40000011603 */
[----:B------:R-:W-:-:S03]  /*0060*/  SHF.R.U32.HI R5, RZ, 0x7, R3 ;  /* 0x00000007ff057819 */ /* 0x000fc60000011603 */
[----:B------:R-:W0:Y:S02]  /*0070*/  SHFL.IDX PT, R2, R0, RZ, 0x1f ;  /* 0x00001fff00027589 */ /* 0x000e2400000e0000 */
[----:B0-----:R-:W-:Y:S02]  /*0080*/  R2UR UR6, R2 ;  /* 0x00000000020672ca */ /* 0x001fe400000e0000 */
[----:B------:R0:W1:Y:S11]  /*0090*/  SHFL.IDX PT, R2, R5, RZ, 0x1f ;  /* 0x00001fff05027589 */ /* 0x00007600000e0000 */
[----:B------:R-:W-:-:S02]  /*00a0*/  USHF.R.S32.HI UR4, URZ, 0x1f, UR6 ;  /* 0x0000001f3f047899 */ /* 0x000fc40008011406 */
[----:B------:R-:W-:Y:S02]  /*00b0*/  ISETP.NE.OR P0, PT, RZ, UR6, !P0 ;  /* 0x00000006ff007c0c */ /* 0x000fe4000c705670 */
[----:B------:R-:W-:-:S04]  /*00c0*/  ULEA.HI UR4, UR4, UR6, URZ, 0x2 ;  /* 0x0000000604047291 */ /* 0x000fc8000f8f103f */
[----:B------:R-:W-:-:S04]  /*00d0*/  ULOP3.LUT UR4, UR4, 0xfffffffc, URZ, 0xc0, !UPT ;  /* 0xfffffffc04047892 */ /* 0x000fc8000f8ec03f */
[----:B------:R-:W-:-:S03]  /*00e0*/  UIADD3 UR6, UR6, -UR4, URZ ;  /* 0x8000000406067290 */ /* 0x000fc6000fffe03f */
[----:B01----:R-:W-:Y:S09]  /*00f0*/  @P0 BRA `(.L_x_1) ;  /* 0x0000000000200947 */ /* 0x003ff20003800000 */
[----:B------:R-:W-:Y:S02]  /*0100*/  ULDC.64 UR4, c[0x0][0x198] ;  /* 0x0000660000047ab9 */ /* 0x000fe40000000a00 */
[----:B------:R-:W-:Y:S02]  /*0110*/  UIADD3 UR8, UP0, UR4, 0xf0, URZ ;  /* 0x000000f004087890 */ /* 0x000fe4000ff1e03f */
[----:B------:R-:W-:Y:S02]  /*0120*/  UIADD3 UR4, UP1, UR4, 0x1f0, URZ ;  /* 0x000001f004047890 */ /* 0x000fe4000ff3e03f */
[----:B------:R-:W-:Y:S02]  /*0130*/  UIADD3.X UR9, URZ, UR5, URZ, UP0, !UPT ;  /* 0x000000053f097290 */ /* 0x000fe400087fe43f */
[----:B------:R-:W-:-:S07]  /*0140*/  UIADD3.X UR5, URZ, UR5, URZ, UP1, !UPT ;  /* 0x000000053f057290 */ /* 0x000fce0008ffe43f */
[----:B------:R0:W-:Y:S02]  /*0150*/  UTMACCTL.PF [UR8] ;  /* 0x00000000080079b9 */ /* 0x0001e40008040000 */
[----:B------:R0:W-:Y:S02]  /*0160*/  UTMACCTL.PF [UR4] ;  /* 0x00000000040079b9 */ /* 0x0001e40008040000 */
[----:B0-----:R-:W-:Y:S01]  /*0170*/  NOP ;  /* 0x0000000000007918 */ /* 0x001fe20000000000 */
.L_x_1:
[----:B------:R-:W-:Y:S05]  /*0180*/  BSYNC B0 ;  /* 0x0000000000007941 */ /* 0x000fea0003800000 */
.L_x_0:
[----:B------:R-:W0:Y:S01]  /*0190*/  SHFL.IDX PT, R6, R0, RZ, 0x1f ;  /* 0x00001fff00067589 */ /* 0x000e2200000e0000 */
[----:B------:R-:W-:Y:S01]  /*01a0*/  R2UR UR19, R2 ;  /* 0x00000000021372ca */ /* 0x000fe200000e0000 */
[----:B------:R-:W-:-:S04]  /*01b0*/  UISETP.NE.AND UP0, UPT, UR6, 0x3, UPT ;  /* 0x000000030600788c */ /* 0x000fc8000bf05270 */
[----:B------:R-:W-:-:S08]  /*01c0*/  UISETP.EQ.OR UP0, UPT, UR6, URZ, !UP0 ;  /* 0x0000003f0600728c */ /* 0x000fd0000c702670 */
[----:B------:R-:W-:Y:S02]  /*01d0*/  UIADD3 UR16, UR19, -0x1, URZ ;  /* 0xffffffff13107890 */ /* 0x000fe4000fffe03f */
[----:B------:R-:W-:Y:S02]  /*01e0*/  UISETP.EQ.AND UP0, UPT, UR19, URZ, UP0 ;  /* 0x0000003f1300728c */ /* 0x000fe40008702270 */
[----:B------:R-:W-:Y:S02]  /*01f0*/  UISETP.GE.U32.AND UP1, UPT, UR16, 0x2, UPT ;  /* 0x000000021000788c */ /* 0x000fe4000bf26070 */
[----:B------:R-:W-:Y:S01]  /*0200*/  USEL UR40, URZ, 0x1, !UP0 ;  /* 0x000000013f287887 */ /* 0x000fe2000c000000 */
[----:B0-----:R-:W-:-:S03]  /*0210*/  ISETP.NE.AND P0, PT, R6, RZ, PT ;  /* 0x000000ff0600720c */ /* 0x001fc60003f05270 */
[----:B------:R-:W-:-:S10]  /*0220*/  USEL UR40, UR40, 0x2, UP1 ;  /* 0x0000000228287887 */ /* 0x000fd40008800000 */
[----:B------:R-:W-:Y:S05]  /*0230*/  @P0 BRA `(.L_x_2) ;  /* 0x0000000000480947 */ /* 0x000fea0003800000 */
[----:B------:R-:W0:Y:S01]  /*0240*/  S2UR UR7, SR_CgaCtaId ;  /* 0x00000000000779c3 */ /* 0x000e220000008800 */
[----:B------:R-:W-:Y:S01]  /*0250*/  UMOV UR4, 0x400 ;  /* 0x0000040000047882 */ /* 0x000fe20000000000 */
[----:B------:R-:W-:Y:S01]  /*0260*/  UMOV UR5, 0x1 ;  /* 0x0000000100057882 */ /* 0x000fe20000000000 */
[----:B------:R-:W-:Y:S01]  /*0270*/  UMOV UR8, 0x2 ;  /* 0x0000000200087882 */ /* 0x000fe20000000000 */
[----:B------:R-:W-:Y:S01]  /*0280*/  ELECT P0, URZ, PT ;  /* 0x00000000003f782f */ /* 0x000fe20003800000 */
[----:B------:R-:W-:-:S04]  /*0290*/  UIADD3 UR8, -UR8, 0x100000, URZ ;  /* 0x0010000008087890 */ /* 0x000fc8000fffe13f */
[----:B------:R-:W-:Y:S02]  /*02a0*/  USHF.L.U32 UR9, UR8, 0xb, URZ ;  /* 0x0000000b08097899 */ /* 0x000fe4000800063f */
[----:B------:R-:W-:Y:S02]  /*02b0*/  USHF.L.U32 UR8, UR8, 0x1, URZ ;  /* 0x0000000108087899 */ /* 0x000fe4000800063f */
[----:B0-----:R-:W-:Y:S02]  /*02c0*/  ULEA UR7, UR7, UR4, 0x18 ;  /* 0x0000000407077291 */ /* 0x001fe4000f8ec03f */
[----:B------:R-:W-:-:S04]  /*02d0*/  UIADD3 UR4, -UR5, 0x100000, URZ ;  /* 0x0010000005047890 */ /* 0x000fc8000fffe13f */
[----:B------:R-:W-:Y:S02]  /*02e0*/  USHF.L.U32 UR5, UR4, 0xb, URZ ;  /* 0x0000000b04057899 */ /* 0x000fe4000800063f */
[----:B------:R-:W-:Y:S01]  /*02f0*/  USHF.L.U32 UR4, UR4, 0x1, URZ ;  /* 0x0000000104047899 */ /* 0x000fe2000800063f */
[----:B------:R-:W0:Y:S11]  /*0300*/  FENCE.VIEW.ASYNC.S ;  /* 0x00000000000073c6 */ /* 0x000e360000000000 */
[----:B0-----:R0:W1:Y:S01]  /*0310*/  SYNCS.EXCH.64 URZ, [UR7], UR4 ;  /* 0x00000004073f75b2 */ /* 0x0010620008000100 */
[----:B------:R0:W2:Y:S01]  /*0320*/  SYNCS.EXCH.64 URZ, [UR7+0x10], UR8 ;  /* 0x00001008073f75b2 */ /* 0x0000a20008000100 */
[----:B------:R0:W3:Y:S01]  /*0330*/  SYNCS.EXCH.64 URZ, [UR7+0x8], UR4 ;  /* 0x00000804073f75b2 */ /* 0x0000e20008000100 */
[----:B------:R0:W4:Y:S01]  /*0340*/  SYNCS.EXCH.64 URZ, [UR7+0x18], UR8 ;  /* 0x00001808073f75b2 */ /* 0x0001220008000100 */
[----:B------:R-:W-:Y:S01]  /*0350*/  NOP ;  /* 0x0000000000007918 */ /* 0x000fe20000000000 */
.L_x_2:
[----:B------:R-:W5:Y:S01]  /*0360*/  S2UR UR11, SR_CTAID.X ;  /* 0x00000000000b79c3 */ /* 0x000f620000002500 */
[----:B------:R-:W-:Y:S01]  /*0370*/  SHF.R.S32.HI R2, RZ, 0x1f, R3 ;  /* 0x0000001fff027819 */ /* 0x000fe20000011403 */
[----:B------:R-:W1:Y:S01]  /*0380*/  SHFL.IDX PT, R7, R0, RZ, 0x1f ;  /* 0x00001fff00077589 */ /* 0x000e6200000e0000 */
[----:B------:R-:W-:Y:S02]  /*0390*/  ELECT P0, URZ, PT ;  /* 0x00000000003f782f */ /* 0x000fe40003800000 */
[----:B------:R-:W-:Y:S01]  /*03a0*/  SHF.R.S32.HI R11, RZ, 0x1f, R6 ;  /* 0x0000001fff0b7819 */ /* 0x000fe20000011406 */
[----:B0-----:R-:W-:Y:S01]  /*03b0*/  ULDC UR4, c[0x0][0x150] ;  /* 0x0000540000047ab9 */ /* 0x001fe20000000800 */
[----:B------:R-:W-:Y:S01]  /*03c0*/  LEA.HI R2, R2, R3, RZ, 0x7 ;  /* 0x0000000302027211 */ /* 0x000fe200078f38ff */
[----:B------:R-:W0:Y:S01]  /*03d0*/  SHFL.IDX PT, R8, R0, RZ, 0x1f ;  /* 0x00001fff00087589 */ /* 0x000e2200000e0000 */
[----:B------:R-:W2:Y:S01]  /*03e0*/  S2UR UR9, SR_CTAID.Y ;  /* 0x00000000000979c3 */ /* 0x000ea20000002600 */
[----:B------:R-:W-:-:S02]  /*03f0*/  ELECT P1, URZ, PT ;  /* 0x00000000003f782f */ /* 0x000fc40003820000 */
[----:B------:R-:W-:Y:S01]  /*0400*/  LOP3.LUT R2, R2, 0xffffff80, RZ, 0xc0, !PT ;  /* 0xffffff8002027812 */ /* 0x000fe200078ec0ff */
[----:B------:R-:W-:Y:S01]  /*0410*/  ULDC UR7, c[0x0][0x144] ;  /* 0x0000510000077ab9 */ /* 0x000fe20000000800 */
[----:B------:R-:W-:Y:S01]  /*0420*/  LEA.HI R11, R11, R6, RZ, 0x2 ;  /* 0x000000060b0b7211 */ /* 0x000fe200078f10ff */
[----:B------:R-:W3:Y:S01]  /*0430*/  SHFL.IDX PT, R5, R5, RZ, 0x1f ;  /* 0x00001fff05057589 */ /* 0x000ee200000e0000 */
[----:B------:R-:W-:Y:S01]  /*0440*/  UMOV UR13, 0x80 ;  /* 0x00000080000d7882 */ /* 0x000fe20000000000 */
[----:B------:R-:W-:Y:S01]  /*0450*/  IMAD.IADD R4, R3, 0x1, -R2 ;  /* 0x0000000103047824 */ /* 0x000fe200078e0a02 */
[----:B------:R-:W-:Y:S01]  /*0460*/  LOP3.LUT R11, R11, 0x3ffffffc, RZ, 0xc0, !PT ;  /* 0x3ffffffc0b0b7812 */ /* 0x000fe200078ec0ff */
[----:B------:R-:W-:Y:S01]  /*0470*/  NOP ;  /* 0x0000000000007918 */ /* 0x000fe20000000000 */
[----:B------:R-:W-:Y:S01]  /*0480*/  NOP ;  /* 0x0000000000007918 */ /* 0x000fe20000000000 */
[----:B------:R-:W-:Y:S01]  /*0490*/  ULDC UR18, c[0x0][0x148] ;  /* 0x0000520000127ab9 */ /* 0x000fe20000000800 */
[----:B------:R-:W-:Y:S01]  /*04a0*/  SHF.R.S32.HI R9, RZ, 0x1f, R4 ;  /* 0x0000001fff097819 */ /* 0x000fe20000011404 */
[----:B------:R-:W-:Y:S01]  /*04b0*/  IMAD.IADD R11, R6, 0x1, -R11 ;  /* 0x00000001060b7824 */ /* 0x000fe200078e0a0b */
[----:B------:R-:W-:Y:S01]  /*04c0*/  ISETP.NE.AND P2, PT, RZ, UR19, PT ;  /* 0x00000013ff007c0c */ /* 0x000fe2000bf45270 */
[----:B------:R-:W-:Y:S01]  /*04d0*/  IMAD.MOV.U32 R18, RZ, RZ, 0x1 ;  /* 0x00000001ff127424 */ /* 0x000fe200078e00ff */
[----:B-----5:R-:W-:-:S02]  /*04e0*/  I2FP.F32.U32 R10, UR11 ;  /* 0x0000000b000a7c45 */ /* 0x020fc40008201000 */
[----:B------:R-:W-:Y:S02]  /*04f0*/  LEA.HI R2, R9, R4, RZ, 0x3 ;  /* 0x0000000409027211 */ /* 0x000fe400078f18ff */
[----:B-1----:R-:W-:Y:S01]  /*0500*/  ISETP.NE.OR P0, PT, R7, RZ, !P0 ;  /* 0x000000ff0700720c */ /* 0x002fe20004705670 */
[----:B------:R-:W-:Y:S01]  /*0510*/  FMUL R10, R10, UR4 ;  /* 0x000000040a0a7c20 */ /* 0x000fe20008400000 */
[--C-:B------:R-:W-:Y:S01]  /*0520*/  SHF.R.S32.HI R7, RZ, 0x3, R2.reuse ;  /* 0x00000003ff077819 */ /* 0x100fe20000011402 */
[----:B------:R-:W-:Y:S01]  /*0530*/  ULDC UR4, c[0x0][0x154] ;  /* 0x0000550000047ab9 */ /* 0x000fe20000000800 */
[----:B------:R-:W-:Y:S02]  /*0540*/  SHF.R.S32.HI R2, RZ, 0x1f, R2 ;  /* 0x0000001fff027819 */ /* 0x000fe40000011402 */
[----:B0-----:R-:W-:Y:S01]  /*0550*/  ISETP.NE.OR P1, PT, R8, RZ, !P1 ;  /* 0x000000ff0800720c */ /* 0x001fe20004f25670 */
[----:B------:R-:W0:Y:S01]  /*0560*/  F2I.U32.TRUNC.NTZ R10, R10 ;  /* 0x0000000a000a7305 */ /* 0x000e22000020f000 */
[----:B------:R-:W-:-:S02]  /*0570*/  LEA.HI R2, R2, R7, RZ, 0x2 ;  /* 0x0000000702027211 */ /* 0x000fc400078f10ff */
[----:B--2---:R-:W-:Y:S02]  /*0580*/  I2FP.F32.U32 R0, UR9 ;  /* 0x0000000900007c45 */ /* 0x004fe40008201000 */
[----:B------:R-:W-:Y:S01]  /*0590*/  LOP3.LUT R2, R2, 0xfffffffc, RZ, 0xc0, !PT ;  /* 0xfffffffc02027812 */ /* 0x000fe200078ec0ff */
[----:B------:R-:W-:Y:S02]  /*05a0*/  VOTEU.ALL UP0, P0 ;  /* 0x00000000003f7886 */ /* 0x000fe40000000000 */
[----:B------:R-:W-:Y:S02]  /*05b0*/  FMUL R6, R0, UR4 ;  /* 0x0000000400067c20 */ /* 0x000fe40008400000 */
[----:B------:R-:W-:Y:S01]  /*05c0*/  IMAD.IADD R2, R7, 0x1, -R2 ;  /* 0x0000000107027824 */ /* 0x000fe200078e0a02 */
[----:B------:R-:W1:Y:S01]  /*05d0*/  @!UP0 S2UR UR12, SR_CgaCtaId ;  /* 0x00000000000c89c3 */ /* 0x000e620000008800 */
[----:B------:R-:W-:Y:S01]  /*05e0*/  VOTEU.ALL UP1, P1 ;  /* 0x00000000003f7886 */ /* 0x000fe20000820000 */
[----:B------:R-:W-:Y:S01]  /*05f0*/  @!UP0 UMOV UR8, 0x400 ;  /* 0x0000040000088882 */ /* 0x000fe20000000000 */
[----:B------:R-:W-:Y:S01]  /*0600*/  IMAD R2, R11, 0x4, R2 ;  /* 0x000000040b027824 */ /* 0x000fe200078e0202 */
[----:B0-----:R-:W-:Y:S01]  /*0610*/  R2UR UR4, R10 ;  /* 0x000000000a0472ca */ /* 0x001fe200000e0000 */
[----:B------:R-:W0:Y:S01]  /*0620*/  F2I.U32.TRUNC.NTZ R6, R6 ;  /* 0x0000000600067305 */ /* 0x000e22000020f000 */
[----:B------:R-:W-:Y:S01]  /*0630*/  @!UP1 UMOV UR14, 0x400 ;  /* 0x00000400000e9882 */ /* 0x000fe20000000000 */
[C---:B------:R-:W-:Y:S01]  /*0640*/  IMAD.SHL.U32 R19, R2.reuse, 0x4, RZ ;  /* 0x0000000402137824 */ /* 0x040fe200078e00ff */
[----:B------:R-:W-:Y:S01]  /*0650*/  LEA.HI R0, R2, R2, RZ, 0x1 ;  /* 0x0000000202007211 */ /* 0x000fe200078f08ff */
[----:B------:R-:W2:Y:S01]  /*0660*/  @!UP1 S2UR UR15, SR_CgaCtaId ;  /* 0x00000000000f99c3 */ /* 0x000ea20000008800 */
[----:B------:R-:W-:Y:S01]  /*0670*/  VOTEU.ALL UP2, P1 ;  /* 0x00000000003f7886 */ /* 0x000fe20000840000 */
[----:B------:R-:W-:Y:S01]  /*0680*/  VOTEU.ALL UP3, P1 ;  /* 0x00000000003f7886 */ /* 0x000fe20000860000 */
[----:B------:R-:W-:Y:S01]  /*0690*/  LOP3.LUT R7, R0, 0xfffffffe, RZ, 0xc0, !PT ;  /* 0xfffffffe00077812 */ /* 0x000fe200078ec0ff */
[----:B------:R-:W-:Y:S01]  /*06a0*/  VOTEU.ALL UP4, P1 ;  /* 0x00000000003f7886 */ /* 0x000fe20000880000 */
[----:B------:R-:W-:Y:S01]  /*06b0*/  LOP3.LUT R19, R2, 0xc, R19, 0x78, !PT ;  /* 0x0000000c02137812 */ /* 0x000fe200078e7813 */
[----:B------:R-:W-:-:S02]  /*06c0*/  VOTEU.ALL UP5, P1 ;  /* 0x00000000003f7886 */ /* 0x000fc400008a0000 */
[----:B------:R-:W-:Y:S01]  /*06d0*/  IMAD.IADD R7, R2, 0x1, -R7 ;  /* 0x0000000102077824 */ /* 0x000fe200078e0a07 */
[----:B------:R-:W-:Y:S01]  /*06e0*/  UIADD3 UR4, -UR4, URZ, URZ ;  /* 0x0000003f04047290 */ /* 0x000fe2000fffe13f */
[----:B------:R-:W5:Y:S01]  /*06f0*/  LDC R2, c[0x0][0x140] ;  /* 0x00005000ff027b82 */ /* 0x000f620000000800 */
[----:B0-----:R-:W-:Y:S02]  /*0700*/  R2UR UR10, R6 ;  /* 0x00000000060a72ca */ /* 0x001fe400000e0000 */
[----:B------:R-:W-:Y:S02]  /*0710*/  UIMAD UR7, UR7, UR4, UR11 ;  /* 0x00000004070772a4 */ /* 0x000fe4000f8e020b */
[----:B-1----:R-:W-:Y:S01]  /*0720*/  @!UP0 ULEA UR8, UR12, UR8, 0x18 ;  /* 0x000000080c088291 */ /* 0x002fe2000f8ec03f */
[----:B------:R-:W-:Y:S01]  /*0730*/  UMOV UR4, 0x20 ;  /* 0x0000002000047882 */ /* 0x000fe20000000000 */
[----:B------:R-:W-:-:S04]  /*0740*/  @!UP1 UIADD3 UR12, -UR13, 0x100000, URZ ;  /* 0x001000000d0c9890 */ /* 0x000fc8000fffe13f */
[----:B------:R-:W-:Y:S02]  /*0750*/  @!UP1 USHF.L.U32 UR13, UR12, 0xb, URZ ;  /* 0x0000000b0c0d9899 */ /* 0x000fe4000800063f */
[----:B------:R-:W-:Y:S01]  /*0760*/  @!UP1 USHF.L.U32 UR12, UR12, 0x1, URZ ;  /* 0x000000010c0c9899 */ /* 0x000fe2000800063f */
[----:B------:R-:W-:Y:S01]  /*0770*/  ISETP.NE.AND P3, PT, R7, UR7, PT ;  /* 0x0000000707007c0c */ /* 0x000fe2000bf65270 */
[----:B------:R-:W-:-:S04]  /*0780*/  @!UP0 UIADD3 UR4, -UR4, 0x100000, URZ ;  /* 0x0010000004048890 */ /* 0x000fc8000fffe13f */
[----:B------:R-:W-:Y:S02]  /*0790*/  @!UP0 USHF.L.U32 UR5, UR4, 0xb, URZ ;  /* 0x0000000b04058899 */ /* 0x000fe4000800063f */
[----:B------:R-:W-:Y:S01]  /*07a0*/  @!UP0 USHF.L.U32 UR4, UR4, 0x1, URZ ;  /* 0x0000000104048899 */ /* 0x000fe2000800063f */
[----:B------:R-:W-:Y:S01]  /*07b0*/  VOTEU.ALL UP0, P0 ;  /* 0x00000000003f7886 */ /* 0x000fe20000000000 */
[----:B--2---:R-:W-:Y:S01]  /*07c0*/  @!UP1 ULEA UR14, UR15, UR14, 0x18 ;  /* 0x0000000e0f0e9291 */ /* 0x004fe2000f8ec03f */
[----:B------:R-:W-:Y:S01]  /*07d0*/  VOTEU.ALL UP1, P0 ;  /* 0x00000000003f7886 */ /* 0x000fe20000020000 */
[----:B------:R-:W-:Y:S01]  /*07e0*/  UIADD3 UR10, -UR10, URZ, URZ ;  /* 0x0000003f0a0a7290 */ /* 0x000fe2000fffe13f */
[----:B------:R-:W-:Y:S01]  /*07f0*/  LOP3.LUT P0, RZ, R4, 0x7, RZ, 0xc0, !PT ;  /* 0x0000000704ff7812 */ /* 0x000fe2000780c0ff */
[----:B------:R-:W0:Y:S06]  /*0800*/  FENCE.VIEW.ASYNC.S ;  /* 0x00000000000073c6 */ /* 0x000e2c0000000000 */
[----:B0-----:R-:W0:Y:S01]  /*0810*/  @!UP0 SYNCS.EXCH.64 URZ, [UR8+0x50], UR4 ;  /* 0x00005004083f85b2 */ /* 0x001e220008000100 */
[----:B------:R-:W-:-:S02]  /*0820*/  @P3 LEA.HI R0, R19, R19, RZ, 0x1 ;  /* 0x0000001313003211 */ /* 0x000fc400078f08ff */
[----:B-----5:R-:W-:Y:S02]  /*0830*/  ISETP.EQ.U32.AND P1, PT, R2, 0x1, PT ;  /* 0x000000010200780c */ /* 0x020fe40003f22070 */
[----:B------:R-:W-:Y:S02]  /*0840*/  @P3 SHF.R.S32.HI R0, RZ, 0x1, R0 ;  /* 0x00000001ff003819 */ /* 0x000fe40000011400 */
[----:B------:R-:W-:Y:S01]  /*0850*/  ISETP.LT.U32.AND P0, PT, R19, 0x2, !P0 ;  /* 0x000000021300780c */ /* 0x000fe20004701070 */
[----:B------:R1:W2:Y:S01]  /*0860*/  @!UP1 SYNCS.EXCH.64 URZ, [UR8+0x58], UR4 ;  /* 0x00005804083f95b2 */ /* 0x0002a20008000100 */
[----:B------:R-:W-:Y:S01]  /*0870*/  NOP ;  /* 0x0000000000007918 */ /* 0x000fe20000000000 */
[----:B-1----:R-:W-:Y:S01]  /*0880*/  UIMAD UR4, UR18, UR10, UR9 ;  /* 0x0000000a120472a4 */ /* 0x002fe2000f8e0209 */
[----:B---3--:R-:W-:Y:S02]  /*0890*/  R2UR UR8, R5 ;  /* 0x00000000050872ca */ /* 0x008fe400000e0000 */
[----:B------:R-:W-:Y:S01]  /*08a0*/  SEL R5, RZ, 0x1, !P0 ;  /* 0x00000001ff057807 */ /* 0x000fe20004000000 */
[----:B------:R1:W3:Y:S02]  /*08b0*/  @!UP2 SYNCS.EXCH.64 URZ, [UR14+0x30], UR12 ;  /* 0x0000300c0e3fa5b2 */ /* 0x0002e40008000100 */
[----:B------:R-:W-:-:S04]  /*08c0*/  @P3 ISETP.NE.AND P4, PT, R0, UR4, PT ;  /* 0x0000000400003c0c */ /* 0x000fc8000bf85270 */
[----:B------:R-:W-:-:S04]  /*08d0*/  @P3 SEL R18, RZ, 0x1, P4 ;  /* 0x00000001ff123807 */ /* 0x000fc80002000000 */
[----:B------:R-:W-:Y:S01]  /*08e0*/  LOP3.LUT R18, R18, R5, RZ, 0xc0, !PT ;  /* 0x0000000512127212 */ /* 0x000fe200078ec0ff */
[----:B------:R1:W0:Y:S01]  /*08f0*/  @!UP3 SYNCS.EXCH.64 URZ, [UR14+0x38], UR12 ;  /* 0x0000380c0e3fb5b2 */ /* 0x0002220008000100 */
[----:B------:R1:W0:Y:S01]  /*0900*/  @!UP4 SYNCS.EXCH.64 URZ, [UR14+0x40], UR12 ;  /* 0x0000400c0e3fc5b2 */ /* 0x0002220008000100 */
[----:B------:R1:W0:Y:S01]  /*0910*/  @!UP5 SYNCS.EXCH.64 URZ, [UR14+0x48], UR12 ;  /* 0x0000480c0e3fd5b2 */ /* 0x0002220008000100 */
[----:B------:R-:W-:Y:S01]  /*0920*/  NOP ;  /* 0x0000000000007918 */ /* 0x000fe20000000000 */
[----:B-1----:R-:W-:Y:S05]  /*0930*/  @!P1 BRA `(.L_x_3) ;  /* 0x0000000000089947 */ /* 0x002fea0003800000 */
[----:B0-234-:R-:W-:Y:S01]  /*0940*/  UCGABAR_ARV ;  /* 0x00000000000079c7 */ /* 0x01dfe20008000000 */
[----:B------:R-:W-:Y:S05]  /*0950*/  BRA `(.L_x_4) ;  /* 0x0000000000047947 */ /* 0x000fea0003800000 */
.L_x_3:
[----:B0-234-:R-:W-:Y:S01]  /*0960*/  NOP ;  /* 0x0000000000007918 */ /* 0x01dfe20000000000 */
.L_x_4:
[----:B------:R-:W-:Y:S01]  /*0970*/  ULDC.64 UR4, c[0x0][0x598] ;  /* 0x0001660000047ab9 */ /* 0x000fe20000000a00 */
[----:B------:R-:W-:Y:S01]  /*0980*/  ULDC.64 UR52, c[0x0][0x208] ;  /* 0x0000820000347ab9 */ /* 0x000fe20000000a00 */
[----:B------:R-:W-:-:S04]  /*0990*/  ISETP.NE.U32.AND P0, PT, RZ, UR4, PT ;  /* 0x00000004ff007c0c */ /* 0x000fc8000bf05070 */
[----:B------:R-:W-:-:S13]  /*09a0*/  ISETP.NE.AND.EX P0, PT, RZ, UR5, PT, P0 ;  /* 0x00000005ff007c0c */ /* 0x000fda000bf05300 */
[----:B------:R-:W-:Y:S05]  /*09b0*/  @!P0 BRA `(.L_x_5) ;  /* 0x00000000001c8947 */ /* 0x000fea0003800000 */
[----:B------:R-:W0:Y:S02]  /*09c0*/  LDC.64 R6, c[0x0][0x598] ;  /* 0x00016600ff067b82 */ /* 0x000e240000000a00 */
[----:B0-----:R-:W2:Y:S02]  /*09d0*/  LDG.E.64 R6, desc[UR52][R6.64] ;  /* 0x0000003406067981 */ /* 0x001ea4000c1e1b00 */
[----:B--2---:R-:W-:-:S04]  /*09e0*/  ISETP.NE.U32.AND P0, PT, R6, RZ, PT ;  /* 0x000000ff0600720c */ /* 0x004fc80003f05070 */
[----:B------:R-:W-:-:S13]  /*09f0*/  ISETP.NE.AND.EX P0, PT, R7, RZ, PT, P0 ;  /* 0x000000ff0700720c */ /* 0x000fda0003f05300 */
[----:B------:R-:W-:Y:S05]  /*0a00*/  @!P0 BRA `(.L_x_5) ;  /* 0x0000000000088947 */ /* 0x000fea0003800000 */
[----:B------:R0:W5:Y:S01]  /*0a10*/  LD.E R2, desc[UR52][R6.64] ;  /* 0x0000003406027980 */ /* 0x000162000c101900 */
[----:B------:R-:W-:Y:S05]  /*0a20*/  BRA `(.L_x_6) ;  /* 0x0000000000247947 */ /* 0x000fea0003800000 */
.L_x_5:
[----:B------:R-:W-:Y:S02]  /*0a30*/  ULDC.64 UR4, c[0x0][0x588] ;  /* 0x0001620000047ab9 */ /* 0x000fe40000000a00 */
[----:B------:R-:W-:-:S04]  /*0a40*/  ISETP.NE.U32.AND P0, PT, RZ, UR4, PT ;  /* 0x00000004ff007c0c */ /* 0x000fc8000bf05070 */
[----:B------:R-:W-:-:S13]  /*0a50*/  ISETP.NE.AND.EX P0, PT, RZ, UR5, PT, P0 ;  /* 0x00000005ff007c0c */ /* 0x000fda000bf05300 */
[----:B------:R-:W-:Y:S05]  /*0a60*/  @!P0 BRA `(.L_x_7) ;  /* 0x00000000000c8947 */ /* 0x000fea0003800000 */
[----:B------:R-:W0:Y:S02]  /*0a70*/  LDC.64 R6, c[0x0][0x588] ;  /* 0x00016200ff067b82 */ /* 0x000e240000000a00 */
[----:B0-----:R1:W5:Y:S01]  /*0a80*/  LDG.E R2, desc[UR52][R6.64] ;  /* 0x0000003406027981 */ /* 0x001362000c1e1900 */
[----:B------:R-:W-:Y:S05]  /*0a90*/  BRA `(.L_x_6) ;  /* 0x0000000000087947 */ /* 0x000fea0003800000 */
.L_x_7:
[----:B------:R-:W-:Y:S02]  /*0aa0*/  ULDC UR4, c[0x0][0x580] ;  /* 0x0001600000047ab9 */ /* 0x000fe40000000800 */
[----:B------:R-:W-:-:S07]  /*0ab0*/  IMAD.U32 R2, RZ, RZ, UR4 ;  /* 0x00000004ff027e24 */ /* 0x000fce000f8e00ff */
.L_x_6:
[----:B------:R-:W-:Y:S02]  /*0ac0*/  ULDC.64 UR4, c[0x0][0x5a0] ;  /* 0x0001680000047ab9 */ /* 0x000fe40000000a00 */
[----:B------:R-:W-:-:S04]  /*0ad0*/  ISETP.NE.U32.AND P0, PT, RZ, UR4, PT ;  /* 0x00000004ff007c0c */ /* 0x000fc8000bf05070 */
[----:B------:R-:W-:-:S13]  /*0ae0*/  ISETP.NE.AND.EX P0, PT, RZ, UR5, PT, P0 ;  /* 0x00000005ff007c0c */ /* 0x000fda000bf05300 */
[----:B------:R-:W-:Y:S05]  /*0af0*/  @!P0 BRA `(.L_x_8) ;  /* 0x00000000001c8947 */ /* 0x000fea0003800000 */
[----:B01----:R-:W0:Y:S02]  /*0b00*/  LDC.64 R6, c[0x0][0x5a0] ;  /* 0x00016800ff067b82 */ /* 0x003e240000000a00 */
[----:B0-----:R-:W2:Y:S02]  /*0b10*/  LDG.E.64 R6, desc[UR52][R6.64] ;  /* 0x0000003406067981 */ /* 0x001ea4000c1e1b00 */
[----:B--2---:R-:W-:-:S04]  /*0b20*/  ISETP.NE.U32.AND P0, PT, R6, RZ, PT ;  /* 0x000000ff0600720c */ /* 0x004fc80003f05070 */
[----:B------:R-:W-:-:S13]  /*0b30*/  ISETP.NE.AND.EX P0, PT, R7, RZ, PT, P0 ;  /* 0x000000ff0700720c */ /* 0x000fda0003f05300 */
[----:B------:R-:W-:Y:S05]  /*0b40*/  @!P0 BRA `(.L_x_8) ;  /* 0x0000000000088947 */ /* 0x000fea0003800000 */
[----:B------:R0:W5:Y:S01]  /*0b50*/  LD.E R16, desc[UR52][R6.64] ;  /* 0x0000003406107980 */ /* 0x000162000c101900 */
[----:B------:R-:W-:Y:S05]  /*0b60*/  BRA `(.L_x_9) ;  /* 0x0000000000247947 */ /* 0x000fea0003800000 */
.L_x_8:
[----:B------:R-:W-:Y:S02]  /*0b70*/  ULDC.64 UR4, c[0x0][0x590] ;  /* 0x0001640000047ab9 */ /* 0x000fe40000000a00 */
[----:B------:R-:W-:-:S04]  /*0b80*/  ISETP.NE.U32.AND P0, PT, RZ, UR4, PT ;  /* 0x00000004ff007c0c */ /* 0x000fc8000bf05070 */
[----:B------:R-:W-:-:S13]  /*0b90*/  ISETP.NE.AND.EX P0, PT, RZ, UR5, PT, P0 ;  /* 0x00000005ff007c0c */ /* 0x000fda000bf05300 */
[----:B------:R-:W-:Y:S05]  /*0ba0*/  @!P0 BRA `(.L_x_10) ;  /* 0x00000000000c8947 */ /* 0x000fea0003800000 */
[----:B------:R-:W2:Y:S02]  /*0bb0*/  LDC.64 R16, c[0x0][0x590] ;  /* 0x00016400ff107b82 */ /* 0x000ea40000000a00 */
[----:B--2---:R2:W5:Y:S01]  /*0bc0*/  LDG.E R16, desc[UR52][R16.64] ;  /* 0x0000003410107981 */ /* 0x004562000c1e1900 */
[----:B------:R-:W-:Y:S05]  /*0bd0*/  BRA `(.L_x_9) ;  /* 0x0000000000087947 */ /* 0x000fea0003800000 */
.L_x_10:
[----:B------:R-:W-:Y:S02]  /*0be0*/  ULDC UR4, c[0x0][0x584] ;  /* 0x0001610000047ab9 */ /* 0x000fe40000000800 */
[----:B------:R-:W-:-:S07]  /*0bf0*/  IMAD.U32 R16, RZ, RZ, UR4 ;  /* 0x00000004ff107e24 */ /* 0x000fce000f8e00ff */
.L_x_9:
[----:B------:R-:W-:Y:S01]  /*0c00*/  ULDC UR4, c[0x0][0x65c] ;  /* 0x0001970000047ab9 */ /* 0x000fe20000000800 */
[----:B01----:R-:W0:Y:S01]  /*0c10*/  LDC.64 R6, c[0x0][0x650] ;  /* 0x00019400ff067b82 */ /* 0x003e220000000a00 */
[----:B------:R-:W-:Y:S01]  /*0c20*/  UISETP.NE.AND UP2, UPT, UR4, 0x1, UPT ;  /* 0x000000010400788c */ /* 0x000fe2000bf45270 */
[----:B------:R-:W-:Y:S01]  /*0c30*/  IMAD.MOV.U32 R5, RZ, RZ, -0x1 ;  /* 0xffffffffff057424 */ /* 0x000fe200078e00ff */
[----:B------:R-:W-:Y:S01]  /*0c40*/  UISETP.NE.AND UP0, UPT, UR19, 0x2, UPT ;  /* 0x000000021300788c */ /* 0x000fe2000bf05270 */
[----:B--2---:R-:W-:Y:S01]  /*0c50*/  IMAD.MOV.U32 R17, RZ, RZ, -0x1 ;  /* 0xffffffffff117424 */ /* 0x004fe200078e00ff */
[----:B------:R-:W-:-:S07]  /*0c60*/  UP2UR UR38, UPR, URZ, 0x4 ;  /* 0x000000043f267883 */ /* 0x000fce0008000000 */
[----:B------:R-:W-:Y:S01]  /*0c70*/  @UP2 ULDC UR14, c[0x0][0x10] ;  /* 0x00000400000e2ab9 */ /* 0x000fe20000000800 */
[----:B------:R-:W-:Y:S01]  /*0c80*/  @UP2 UMOV UR4, UR9 ;  /* 0x0000000900042c82 */ /* 0x000fe20008000000 */
[----:B------:R-:W-:Y:S01]  /*0c90*/  @UP2 UMOV UR5, URZ ;  /* 0x0000003f00052c82 */ /* 0x000fe20008000000 */
[----:B------:R-:W-:Y:S01]  /*0ca0*/  @!UP2 ULDC UR17, c[0x0][0xc] ;  /* 0x000003000011aab9 */ /* 0x000fe20000000800 */
[----:B------:R-:W-:Y:S01]  /*0cb0*/  @UP2 UIMAD.WIDE.U32 UR14, UR11, UR14, UR4 ;  /* 0x0000000e0b0e22a5 */ /* 0x000fe2000f8e0004 */
[----:B------:R-:W-:Y:S02]  /*0cc0*/  ULDC UR12, c[0x0][0xc] ;  /* 0x00000300000c7ab9 */ /* 0x000fe40000000800 */
[----:B------:R-:W-:Y:S01]  /*0cd0*/  @UP2 UMOV UR4, URZ ;  /* 0x0000003f00042c82 */ /* 0x000fe20008000000 */
[----:B------:R-:W-:Y:S01]  /*0ce0*/  UMOV UR5, URZ ;  /* 0x0000003f00057c82 */ /* 0x000fe20008000000 */
[----:B------:R-:W-:Y:S01]  /*0cf0*/  @UP2 UIADD3 UR15, UR15, UR4, URZ ;  /* 0x000000040f0f2290 */ /* 0x000fe2000fffe03f */
[----:B------:R-:W-:-:S02]  /*0d00*/  ULDC UR13, c[0x0][0x10] ;  /* 0x00000400000d7ab9 */ /* 0x000fc40000000800 */
[----:B------:R-:W-:Y:S01]  /*0d10*/  UMOV UR4, UR11 ;  /* 0x0000000b00047c82 */ /* 0x000fe20008000000 */
[----:B------:R-:W-:Y:S02]  /*0d20*/  UIMAD.WIDE.U32 UR12, UR12, UR13, URZ ;  /* 0x0000000d0c0c72a5 */ /* 0x000fe4000f8e003f */
[----:B------:R-:W-:Y:S01]  /*0d30*/  @!UP2 UIMAD.WIDE.U32 UR4, UR9, UR17, UR4 ;  /* 0x000000110904a2a5 */ /* 0x000fe2000f8e0004 */
[----:B------:R-:W-:Y:S02]  /*0d40*/  ULDC UR11, c[0x0][0x14] ;  /* 0x00000500000b7ab9 */ /* 0x000fe40000000800 */
[----:B------:R-:W-:Y:S02]  /*0d50*/  UIMAD.WIDE.U32 UR50, UR12, UR11, URZ ;  /* 0x0000000b0c3272a5 */ /* 0x000fe4000f8e003f */
[----:B------:R-:W-:Y:S02]  /*0d60*/  UIMAD UR39, UR13, UR11, URZ ;  /* 0x0000000b0d2772a4 */ /* 0x000fe4000f8e023f */
[----:B------:R-:W-:Y:S01]  /*0d70*/  @!UP2 UMOV UR14, UR4 ;  /* 0x00000004000eac82 */ /* 0x000fe20008000000 */
[----:B------:R-:W-:Y:S01]  /*0d80*/  @!UP2 UMOV UR15, UR5 ;  /* 0x00000005000fac82 */ /* 0x000fe20008000000 */
[----:B------:R-:W-:-:S02]  /*0d90*/  UIADD3 UR4, UP1, UR14, UR50, URZ ;  /* 0x000000320e047290 */ /* 0x000fc4000ff3e03f */
[----:B------:R-:W-:Y:S02]  /*0da0*/  UIADD3 UR39, UR51, UR39, URZ ;  /* 0x0000002733277290 */ /* 0x000fe4000fffe03f */
[----:B------:R-:W-:Y:S02]  /*0db0*/  USEL UR4, UR4, UR14, !UP0 ;  /* 0x0000000e04047287 */ /* 0x000fe4000c000000 */
[----:B------:R-:W-:-:S04]  /*0dc0*/  UIADD3.X UR5, UR15, UR39, URZ, UP1, !UPT ;  /* 0x000000270f057290 */ /* 0x000fc80008ffe43f */
[----:B0-----:R-:W-:Y:S01]  /*0dd0*/  ISETP.LE.U32.AND P0, PT, R6, UR4, PT ;  /* 0x0000000406007c0c */ /* 0x001fe2000bf03070 */
[----:B------:R-:W-:Y:S01]  /*0de0*/  USEL UR5, UR5, UR15, !UP0 ;  /* 0x0000000f05057287 */ /* 0x000fe2000c000000 */
[----:B------:R-:W-:Y:S02]  /*0df0*/  IMAD.MOV.U32 R6, RZ, RZ, -0x1 ;  /* 0xffffffffff067424 */ /* 0x000fe400078e00ff */
[----:B------:R-:W-:-:S03]  /*0e00*/  IMAD.U32 R23, RZ, RZ, UR4 ;  /* 0x00000004ff177e24 */ /* 0x000fc6000f8e00ff */
[----:B------:R0:W-:Y:S01]  /*0e10*/  STL [R1], R6 ;  /* 0x0000000601007387 */ /* 0x0001e20000100800 */
[----:B------:R-:W-:Y:S02]  /*0e20*/  IMAD.U32 R0, RZ, RZ, UR5 ;  /* 0x00000005ff007e24 */ /* 0x000fe4000f8e00ff */
[----:B------:R-:W-:Y:S01]  /*0e30*/  IMAD.U32 R22, RZ, RZ, UR5 ;  /* 0x00000005ff167e24 */ /* 0x000fe2000f8e00ff */
[----:B------:R0:W-:Y:S02]  /*0e40*/  STL [R1+0x4], R5 ;  /* 0x0000040501007387 */ /* 0x0001e40000100800 */
[----:B------:R-:W-:Y:S02]  /*0e50*/  ISETP.GE.U32.AND.EX P0, PT, R0, R7, PT, P0 ;  /* 0x000000070000720c */ /* 0x000fe40003f06100 */
[----:B------:R-:W-:-:S11]  /*0e60*/  PRMT R0, RZ, 0x7610, R0 ;  /* 0x00007610ff007816 */ /* 0x000fd60000000000 */
[----:B0-----:R-:W-:Y:S05]  /*0e70*/  @P0 BRA `(.L_x_11) ;  /* 0x0000000400580947 */ /* 0x001fea0003800000 */
[----:B------:R-:W-:Y:S01]  /*0e80*/  ULDC.64 UR20, c[0x0][0x628] ;  /* 0x00018a0000147ab9 */ /* 0x000fe20000000a00 */
[C---:B------:R-:W-:Y:S01]  /*0e90*/  R2UR UR22, R23.reuse ;  /* 0x00000000171672ca */ /* 0x040fe200000e0000 */
[----:B------:R-:W-:Y:S01]  /*0ea0*/  ULDC UR19, c[0x0][0x630] ;  /* 0x00018c0000137ab9 */ /* 0x000fe20000000800 */
[----:B------:R-:W-:Y:S02]  /*0eb0*/  ISETP.NE.U32.AND P0, PT, RZ, UR20, PT ;  /* 0x00000014ff007c0c */ /* 0x000fe4000bf05070 */
[----:B------:R-:W-:Y:S02]  /*0ec0*/  R2UR UR4, R23 ;  /* 0x00000000170472ca */ /* 0x000fe400000e0000 */
[----:B------:R-:W-:Y:S02]  /*0ed0*/  ISETP.NE.AND.EX P0, PT, RZ, UR21, PT, P0 ;  /* 0x00000015ff007c0c */ /* 0x000fe4000bf05300 */
[----:B------:R-:W-:-:S11]  /*0ee0*/  R2UR UR5, R22 ;  /* 0x00000000160572ca */ /* 0x000fd600000e0000 */
[----:B------:R-:W-:Y:S05]  /*0ef0*/  @!P0 BRA `(.L_x_12) ;  /* 0x0000000000308947 */ /* 0x000fea0003800000 */
[----:B------:R-:W-:Y:S01]  /*0f00*/  R2UR UR4, R23 ;  /* 0x00000000170472ca */ /* 0x000fe200000e0000 */
[----:B------:R-:W-:Y:S01]  /*0f10*/  ULDC UR11, c[0x0][0x634] ;  /* 0x00018d00000b7ab9 */ /* 0x000fe20000000800 */
[----:B------:R-:W-:-:S11]  /*0f20*/  R2UR UR17, R22 ;  /* 0x00000000161172ca */ /* 0x000fd600000e0000 */
[----:B------:R-:W-:-:S04]  /*0f30*/  UIADD3 UR11, UP1, UR4, UR11, URZ ;  /* 0x0000000b040b7290 */ /* 0x000fc8000ff3e03f */
[----:B------:R-:W-:-:S04]  /*0f40*/  UIADD3.X UR17, URZ, UR17, URZ, UP1, !UPT ;  /* 0x000000113f117290 */ /* 0x000fc80008ffe43f */
[----:B------:R-:W-:-:S04]  /*0f50*/  UIMAD.WIDE.U32 UR4, UR17, UR20, URZ ;  /* 0x00000014110472a5 */ /* 0x000fc8000f8e003f */
[----:B------:R-:W-:Y:S02]  /*0f60*/  UIMAD.WIDE.U32 UR12, UP1, UR11, UR21, UR4 ;  /* 0x000000150b0c72a5 */ /* 0x000fe4000f820004 */
[----:B------:R-:W-:Y:S02]  /*0f70*/  UIMAD.WIDE.U32 UR4, UR11, UR20, URZ ;  /* 0x000000140b0472a5 */ /* 0x000fe4000f8e003f */
[----:B------:R-:W-:Y:S02]  /*0f80*/  UIADD3.X UR15, URZ, URZ, URZ, UP1, !UPT ;  /* 0x0000003f3f0f7290 */ /* 0x000fe40008ffe43f */
[----:B------:R-:W-:Y:S01]  /*0f90*/  UIADD3 URZ, UP1, UR5, UR12, URZ ;  /* 0x0000000c053f7290 */ /* 0x000fe2000ff3e03f */
[----:B------:R-:W-:-:S03]  /*0fa0*/  UMOV UR14, UR13 ;  /* 0x0000000d000e7c82 */ /* 0x000fc60008000000 */
[----:B------:R-:W-:-:S12]  /*0fb0*/  UIMAD.WIDE.U32.X UR4, UR17, UR21, UR14, UP1 ;  /* 0x00000015110472a5 */ /* 0x000fd800088e040e */
.L_x_12:
[----:B------:R-:W-:Y:S01]  /*0fc0*/  USHF.R.U64 UR4, UR4, UR19, UR5 ;  /* 0x0000001304047299 */ /* 0x000fe20008001205 */
[----:B------:R-:W-:Y:S01]  /*0fd0*/  R2UR UR13, R22 ;  /* 0x00000000160d72ca */ /* 0x000fe200000e0000 */
[----:B------:R-:W-:Y:S02]  /*0fe0*/  USHF.R.U32.HI UR5, URZ, UR19, UR5 ;  /* 0x000000133f057299 */ /* 0x000fe40008011605 */
[----:B------:R-:W-:Y:S01]  /*0ff0*/  UIADD3 UR11, UP1, URZ, -UR4, URZ ;  /* 0x800000043f0b7290 */ /* 0x000fe2000ff3e03f */
[----:B------:R-:W-:Y:S01]  /*1000*/  ULDC.64 UR14, c[0x0][0x620] ;  /* 0x00018800000e7ab9 */ /* 0x000fe20000000a00 */
[----:B------:R-:W-:Y:S02]  /*1010*/  UMOV UR12, UR22 ;  /* 0x00000016000c7c82 */ /* 0x000fe40008000000 */
[----:B------:R-:W-:Y:S02]  /*1020*/  UIADD3.X UR5, URZ, ~UR5, URZ, UP1, !UPT ;  /* 0x800000053f057290 */ /* 0x000fe40008ffe43f */
[----:B------:R-:W-:-:S02]  /*1030*/  UISETP.NE.AND UP2, UPT, UR38, URZ, UPT ;  /* 0x0000003f2600728c */ /* 0x000fc4000bf45270 */
[----:B------:R-:W-:Y:S02]  /*1040*/  UIMAD UR5, UR5, UR14, URZ ;  /* 0x0000000e050572a4 */ /* 0x000fe4000f8e023f */
[----:B------:R-:W-:Y:S02]  /*1050*/  UIMAD.WIDE.U32 UR12, UR11, UR14, UR12 ;  /* 0x0000000e0b0c72a5 */ /* 0x000fe4000f8e000c */
[----:B------:R-:W-:Y:S01]  /*1060*/  UIMAD UR11, UR11, UR15, UR5 ;  /* 0x0000000f0b0b72a4 */ /* 0x000fe2000f8e0205 */
[----:B------:R-:W-:Y:S02]  /*1070*/  ULDC UR14, c[0x0][0x618] ;  /* 0x00018600000e7ab9 */ /* 0x000fe40000000800 */
[----:B------:R-:W-:Y:S01]  /*1080*/  ULDC UR15, c[0x0][0x608] ;  /* 0x00018200000f7ab9 */ /* 0x000fe20000000800 */
[----:B------:R-:W-:Y:S02]  /*1090*/  UIADD3 UR11, UR13, UR11, URZ ;  /* 0x0000000b0d0b7290 */ /* 0x000fe4000fffe03f */
[----:B------:R-:W-:-:S02]  /*10a0*/  @UP2 UIMAD UR7, UR18, UR10, UR9 ;  /* 0x0000000a120722a4 */ /* 0x000fc4000f8e0209 */
[----:B------:R-:W-:Y:S02]  /*10b0*/  USHF.R.U64 UR22, UR12, UR14, UR11 ;  /* 0x0000000e0c167299 */ /* 0x000fe4000800120b */
[----:B------:R-:W-:Y:S01]  /*10c0*/  USHF.R.U32.HI UR12, URZ, UR14, UR11 ;  /* 0x0000000e3f0c7299 */ /* 0x000fe2000801160b */
[----:B------:R-:W-:Y:S02]  /*10d0*/  ULDC UR23, c[0x0][0x658] ;  /* 0x0001960000177ab9 */ /* 0x000fe40000000800 */
[----:B------:R-:W-:Y:S01]  /*10e0*/  ULDC.64 UR10, c[0x0][0x640] ;  /* 0x00019000000a7ab9 */ /* 0x000fe20000000a00 */
[----:B------:R-:W-:Y:S01]  /*10f0*/  USHF.R.U64 UR27, UR22, UR15, UR12 ;  /* 0x0000000f161b7299 */ /* 0x000fe2000800120c */
[----:B------:R-:W-:Y:S01]  /*1100*/  ISETP.NE.U32.AND P0, PT, RZ, UR10, PT ;  /* 0x0000000aff007c0c */ /* 0x000fe2000bf05070 */
[----:B------:R-:W-:Y:S01]  /*1110*/  USHF.R.U32.HI UR12, URZ, UR15, UR12 ;  /* 0x0000000f3f0c7299 */ /* 0x000fe2000801160c */
[----:B------:R-:W-:Y:S02]  /*1120*/  UMOV UR9, 0xffffffff ;  /* 0xffffffff00097882 */ /* 0x000fe40000000000 */
[----:B------:R-:W-:Y:S01]  /*1130*/  ISETP.NE.AND.EX P0, PT, RZ, UR11, PT, P0 ;  /* 0x0000000bff007c0c */ /* 0x000fe2000bf05300 */
[----:B------:R-:W-:-:S02]  /*1140*/  USHF.L.U32 UR9, UR9, UR23, URZ ;  /* 0x0000001709097299 */ /* 0x000fc4000800063f */
[----:B------:R-:W-:Y:S01]  /*1150*/  USHF.R.U64 UR28, UR27, UR23, UR12 ;  /* 0x000000171b1c7299 */ /* 0x000fe2000800120c */
[----:B------:R-:W-:Y:S01]  /*1160*/  ULDC UR5, c[0x0][0x600] ;  /* 0x0001800000057ab9 */ /* 0x000fe20000000800 */
[----:B------:R-:W-:Y:S02]  /*1170*/  ULOP3.LUT UR17, URZ, UR9, URZ, 0x33, !UPT ;  /* 0x000000093f117292 */ /* 0x000fe4000f8e333f */
[----:B------:R-:W-:Y:S02]  /*1180*/  UIADD3 UR21, UR5, -0x1, URZ ;  /* 0xffffffff05157890 */ /* 0x000fe4000fffe03f */
[----:B------:R-:W-:Y:S01]  /*1190*/  USHF.R.U32.HI UR12, URZ, UR23, UR12 ;  /* 0x000000173f0c7299 */ /* 0x000fe2000801160c */
[----:B------:R-:W-:Y:S01]  /*11a0*/  ULDC UR24, c[0x0][0x648] ;  /* 0x0001920000187ab9 */ /* 0x000fe20000000800 */
[----:B------:R-:W-:Y:S01]  /*11b0*/  ULDC UR25, c[0x0][0x638] ;  /* 0x00018e0000197ab9 */ /* 0x000fe20000000800 */
[----:B------:R-:W-:Y:S01]  /*11c0*/  UMOV UR26, 0x1 ;  /* 0x00000001001a7882 */ /* 0x000fe20000000000 */
[----:B------:R-:W-:Y:S01]  /*11d0*/  UMOV UR9, UR28 ;  /* 0x0000001c00097c82 */ /* 0x000fe20008000000 */
[----:B------:R-:W-:Y:S07]  /*11e0*/  @!P0 BRA `(.L_x_13) ;  /* 0x0000000000308947 */ /* 0x000fee0003800000 */
[----:B------:R-:W-:Y:S02]  /*11f0*/  ULDC UR9, c[0x0][0x64c] ;  /* 0x0001930000097ab9 */ /* 0x000fe40000000800 */
        /* <DEDUP_REMOVED lines=8> */
[----:B------:R-:W-:-:S07]  /*1280*/  UIMAD.WIDE.U32.X UR10, UR20, UR11, UR18, UP1 ;  /* 0x0000000b140a72a5 */ /* 0x000fce00088e0412 */
[----:B------:R-:W-:Y:S01]  /*1290*/  UMOV UR9, UR10 ;  /* 0x0000000a00097c82 */ /* 0x000fe20008000000 */
[----:B------:R-:W-:-:S05]  /*12a0*/  UMOV UR12, UR11 ;  /* 0x0000000b000c7c82 */ /* 0x000fca0008000000 */
.L_x_13:
[----:B------:R-:W-:Y:S01]  /*12b0*/  USHF.R.U64 UR10, UR9, UR24, UR12 ;  /* 0x00000018090a7299 */ /* 0x000fe2000800120c */
[----:B------:R-:W-:Y:S01]  /*12c0*/  IMAD.MOV.U32 R0, RZ, RZ, 0x1 ;  /* 0x00000001ff007424 */ /* 0x000fe200078e00ff */
[----:B------:R-:W-:Y:S01]  /*12d0*/  USHF.L.U32 UR9, UR26, UR23, URZ ;  /* 0x000000171a097299 */ /* 0x000fe2000800063f */
[----:B------:R-:W-:Y:S01]  /*12e0*/  IMAD.U32 R17, RZ, RZ, UR4 ;  /* 0x00000004ff117e24 */ /* 0x000fe2000f8e00ff */
[----:B------:R-:W-:Y:S02]  /*12f0*/  ULOP3.LUT UR17, UR27, UR17, URZ, 0xc0, !UPT ;  /* 0x000000111b117292 */ /* 0x000fe4000f8ec03f */
[----:B------:R-:W-:Y:S02]  /*1300*/  UIADD3 UR11, -UR10, URZ, URZ ;  /* 0x0000003f0a0b7290 */ /* 0x000fe4000fffe13f */
[----:B------:R-:W-:Y:S02]  /*1310*/  UIMAD UR17, UR9, UR10, UR17 ;  /* 0x0000000a091172a4 */ /* 0x000fe4000f8e0211 */
[----:B------:R-:W-:-:S02]  /*1320*/  ULOP3.LUT UR21, UR22, UR21, URZ, 0xc0, !UPT ;  /* 0x0000001516157292 */ /* 0x000fc4000f8ec03f */
[----:B------:R-:W-:Y:S01]  /*1330*/  UIMAD UR9, UR11, UR25, UR28 ;  /* 0x000000190b0972a4 */ /* 0x000fe2000f8e021c */
[----:B------:R-:W-:Y:S01]  /*1340*/  ULDC UR10, c[0x0][0x610] ;  /* 0x00018400000a7ab9 */ /* 0x000fe20000000800 */
[----:B------:R-:W-:Y:S02]  /*1350*/  UISETP.NE.AND UP1, UPT, UR38, URZ, UPT ;  /* 0x0000003f2600728c */ /* 0x000fe4000bf25270 */
[----:B------:R-:W-:Y:S02]  /*1360*/  UIMAD UR7, UR17, UR10, UR7 ;  /* 0x0000000a110772a4 */ /* 0x000fe4000f8e0207 */
[----:B------:R-:W-:-:S04]  /*1370*/  UIMAD UR9, UR9, UR5, UR21 ;  /* 0x00000005090972a4 */ /* 0x000fc8000f8e0215 */
[----:B------:R-:W-:Y:S02]  /*1380*/  USEL UR5, UR9, UR7, !UP1 ;  /* 0x0000000709057287 */ /* 0x000fe4000c800000 */
[----:B------:R-:W-:-:S04]  /*1390*/  USEL UR7, UR7, UR9, !UP1 ;  /* 0x0000000907077287 */ /* 0x000fc8000c800000 */
[----:B------:R-:W-:Y:S02]  /*13a0*/  IMAD.U32 R6, RZ, RZ, UR5 ;  /* 0x00000005ff067e24 */ /* 0x000fe4000f8e00ff */
[----:B------:R-:W-:-:S05]  /*13b0*/  IMAD.U32 R5, RZ, RZ, UR7 ;  /* 0x00000007ff057e24 */ /* 0x000fca000f8e00ff */
[----:B------:R0:W-:Y:S04]  /*13c0*/  STL [R1], R5 ;  /* 0x0000000501007387 */ /* 0x0001e80000100800 */
[----:B------:R0:W-:Y:S02]  /*13d0*/  STL [R1+0x4], R6 ;  /* 0x0000040601007387 */ /* 0x0001e40000100800 */
.L_x_11:
[----:B------:R-:W-:Y:S05]  /*13e0*/  @!P1 BRA `(.L_x_14) ;  /* 0x00000000000c9947 */ /* 0x000fea0003800000 */
[----:B------:R-:W-:Y:S01]  /*13f0*/  UCGABAR_WAIT ;  /* 0x0000000000007dc7 */ /* 0x000fe20008000000 */
[----:B------:R-:W-:Y:S01]  /*1400*/  CCTL.IVALL ;  /* 0x00000000ff00798f */ /* 0x000fe20002000000 */
[----:B------:R-:W-:Y:S05]  /*1410*/  BRA `(.L_x_15) ;  /* 0x0000000000047947 */ /* 0x000fea0003800000 */
.L_x_14:
[----:B------:R-:W-:Y:S06]  /*1420*/  BAR.SYNC.DEFER_BLOCKING 0x0 ;  /* 0x0000000000007b1d */ /* 0x000fec0000010000 */
.L_x_15:
[----:B------:R-:W-:Y:S02]  /*1430*/  ULDC UR4, c[0x0][0x28c] ;  /* 0x0000a30000047ab9 */ /* 0x000fe40000000800 */
[----:B------:R-:W-:-:S04]  /*1440*/  UIADD3 UR4, UR4, 0x7f, URZ ;  /* 0x0000007f04047890 */ /* 0x000fc8000fffe03f */
[----:B------:R-:W-:-:S04]  /*1450*/  USHF.R.S32.HI UR5, URZ, 0x1f, UR4 ;  /* 0x0000001f3f057899 */ /* 0x000fc80008011404 */
[----:B------:R-:W-:-:S04]  /*1460*/  ULEA.HI UR5, UR5, UR4, URZ, 0x7 ;  /* 0x0000000405057291 */ /* 0x000fc8000f8f383f */
[----:B------:R-:W-:Y:S01]  /*1470*/  USHF.R.S32.HI UR37, URZ, 0x7, UR5 ;  /* 0x000000073f257899 */ /* 0x000fe20008011405 */
[----:B------:R-:W-:Y:S11]  /*1480*/  @!P2 BRA `(.L_x_16) ;  /* 0x000000f4003ca947 */ /* 0x000ff60003800000 */
[----:B------:R-:W-:-:S06]  /*1490*/  UISETP.GT.U32.AND UP1, UPT, UR16, 0x1, UPT ;  /* 0x000000011000788c */ /* 0x000fcc000bf24070 */
[----:B------:R-:W-:-:S13]  /*14a0*/  PLOP3.LUT P0, PT, PT, PT, UP1, 0x80, 0x0 ;  /* 0x000000000000781c */ /* 0x000fda0003f0f018 */
[----:B------:R-:W-:Y:S05]  /*14b0*/  @P0 EXIT ;  /* 0x000000000000094d */ /* 0x000fea0003800000 */
.L_x_17:
[----:B------:R-:W-:-:S08]  /*14c0*/  NOP ;  /* 0x0000000000007918 */ /* 0x000fd00000000000 */
[----:B------:R-:W1:Y:S02]  /*14d0*/  USETMAXREG.TRY_ALLOC.CTAPOOL UP1, 0xe8 ;  /* 0x000000e8000079c8 */ /* 0x000e640008020600 */
[----:B-1----:R-:W-:-:S13]  /*14e0*/  PLOP3.LUT P0, PT, PT, PT, UP1, 0x80, 0x0 ;  /* 0x000000000000781c */ /* 0x002fda0003f0f018 */
[----:B------:R-:W-:Y:S05]  /*14f0*/  @!P0 BRA `(.L_x_17) ;  /* 0xfffffffc00f08947 */ /* 0x000fea000383ffff */
[----:B------:R-:W-:-:S13]  /*1500*/  LOP3.LUT P0, RZ, R0, 0xff, RZ, 0xc0, !PT ;  /* 0x000000ff00ff7812 */ /* 0x000fda000780c0ff */
[----:B------:R-:W-:Y:S05]  /*1510*/  @!P0 EXIT ;  /* 0x000000000000894d */ /* 0x000fea0003800000 */
[----:B------:R-:W1:Y:S01]  /*1520*/  S2UR UR5, SR_CgaCtaId ;  /* 0x00000000000579c3 */ /* 0x000e620000008800 */
[CC--:B------:R-:W-:Y:S01]  /*1530*/  LEA.HI R0, R9.reuse, R4.reuse, RZ, 0x2 ;  /* 0x0000000409007211 */ /* 0x0c0fe200078f10ff */
[----:B------:R-:W-:Y:S01]  /*1540*/  USHF.R.U32.HI UR4, URZ, 0x1, UR37 ;  /* 0x000000013f047899 */ /* 0x000fe20008011625 */
[----:B------:R-:W-:Y:S01]  /*1550*/  LEA.HI R9, R9, R4, RZ, 0x5 ;  /* 0x0000000409097211 */ /* 0x000fe200078f28ff */
[----:B------:R-:W-:Y:S01]  /*1560*/  UIADD3 UR8, UR8, -0x1, URZ ;  /* 0xffffffff08087890 */ /* 0x000fe2000fffe03f */
[--C-:B------:R-:W-:Y:S01]  /*1570*/  SHF.R.S32.HI R228, RZ, 0x2, R0.reuse ;  /* 0x00000002ffe47819 */ /* 0x100fe20000011400 */
[----:B------:R-:W-:Y:S01]  /*1580*/  ULOP3.LUT UR4, UR4, 0x1, URZ, 0xc0, !UPT ;  /* 0x0000000104047892 */ /* 0x000fe2000f8ec03f */
[----:B------:R-:W-:Y:S01]  /*1590*/  SHF.R.S32.HI R3, RZ, 0x1f, R0 ;  /* 0x0000001fff037819 */ /* 0x000fe20000011400 */
[----:B------:R-:W-:Y:S01]  /*15a0*/  ULOP3.LUT UR41, UR37, 0x1, URZ, 0xc0, !UPT ;  /* 0x0000000125297892 */ /* 0x000fe2000f8ec03f */
[----:B------:R-:W-:Y:S01]  /*15b0*/  SHF.R.S32.HI R9, RZ, 0x5, R9 ;  /* 0x00000005ff097819 */ /* 0x000fe20000011409 */
[----:B------:R-:W-:Y:S01]  /*15c0*/  UMOV UR36, 0x400 ;  /* 0x0000040000247882 */ /* 0x000fe20000000000 */
[----:B------:R-:W-:Y:S01]  /*15d0*/  LEA.HI R3, R3, R228, RZ, 0x3 ;  /* 0x000000e403037211 */ /* 0x000fe200078f18ff */
[----:B------:R-:W-:-:S02]  /*15e0*/  UISETP.LT.AND UP1, UPT, UR37, 0x1, UPT ;  /* 0x000000012500788c */ /* 0x000fc4000bf21270 */
[----:B------:R-:W-:Y:S01]  /*15f0*/  USHF.L.U32 UR49, UR8, 0x3, URZ ;  /* 0x0000000308317899 */ /* 0x000fe2000800063f */
[----:B------:R-:W-:Y:S01]  /*1600*/  LOP3.LUT R3, R3, 0xfffffff8, RZ, 0xc0, !PT ;  /* 0xfffffff803037812 */ /* 0x000fe200078ec0ff */
[----:B------:R-:W-:Y:S02]  /*1610*/  USEL UR41, UR41, URZ, !UP0 ;  /* 0x0000003f29297287 */ /* 0x000fe4000c000000 */
[----:B------:R-:W-:Y:S02]  /*1620*/  UISETP.EQ.U32.AND UP0, UPT, UR4, 0x1, !UP0 ;  /* 0x000000010400788c */ /* 0x000fe4000c702070 */
[----:B------:R-:W-:Y:S01]  /*1630*/  IMAD.IADD R228, R228, 0x1, -R3 ;  /* 0x00000001e4e47824 */ /* 0x000fe200078e0a03 */
[----:B------:R-:W-:Y:S01]  /*1640*/  LOP3.LUT R3, R0, 0xfffffffc, RZ, 0xc0, !PT ;  /* 0xfffffffc00037812 */ /* 0x000fe200078ec0ff */
[----:B------:R-:W-:Y:S02]  /*1650*/  USEL UR43, UR37, 0x1, UP1 ;  /* 0x00000001252b7887 */ /* 0x000fe40008800000 */
[----:B-1----:R-:W-:Y:S01]  /*1660*/  ULEA UR36, UR5, UR36, 0x18 ;  /* 0x0000002405247291 */ /* 0x002fe2000f8ec03f */
[--C-:B------:R-:W-:Y:S01]  /*1670*/  SHF.R.S32.HI R229, RZ, 0x1f, R228.reuse ;  /* 0x0000001fffe57819 */ /* 0x100fe200000114e4 */
[C-C-:B------:R-:W-:Y:S01]  /*1680*/  IMAD R227, R9.reuse, -0x10, -R228.reuse ;  /* 0xfffffff009e37824 */ /* 0x140fe200078e0ae4 */
[----:B------:R-:W-:Y:S01]  /*1690*/  ULDC UR4, c[0x0][0x284] ;  /* 0x0000a10000047ab9 */ /* 0x000fe20000000800 */
[----:B------:R-:W-:Y:S01]  /*16a0*/  UISETP.NE.AND UP1, UPT, UR8, URZ, UPT ;  /* 0x0000003f0800728c */ /* 0x000fe2000bf25270 */
[----:B------:R-:W-:Y:S01]  /*16b0*/  IMAD.IADD R226, R4, 0x1, -R3 ;  /* 0x0000000104e27824 */ /* 0x000fe200078e0a03 */
[----:B------:R-:W-:Y:S01]  /*16c0*/  UIADD3 UR42, UR36, 0x30, URZ ;  /* 0x00000030242a7890 */ /* 0x000fe2000fffe03f */
[----:B------:R-:W-:Y:S01]  /*16d0*/  IMAD.WIDE R228, R9, 0x10, R228 ;  /* 0x0000001009e47825 */ /* 0x000fe200078e02e4 */
[----:B------:R-:W-:-:S02]  /*16e0*/  ULOP3.LUT UR47, UR49, 0x8, URZ, 0xc0, !UPT ;  /* 0x00000008312f7892 */ /* 0x000fc4000f8ec03f */
[----:B------:R-:W-:Y:S01]  /*16f0*/  UIADD3 UR43, -UR43, UR37, URZ ;  /* 0x000000252b2b7290 */ /* 0x000fe2000fffe13f */
[----:B------:R-:W-:Y:S01]  /*1700*/  VIADD R227, R227, UR4 ;  /* 0x00000004e3e37c36 */ /* 0x000fe20008000000 */
[----:B------:R-:W-:Y:S02]  /*1710*/  ULOP3.LUT UR44, UR49, 0x8, URZ, 0xc, !UPT ;  /* 0x00000008312c7892 */ /* 0x000fe4000f8e0c3f */
[----:B------:R-:W-:Y:S02]  /*1720*/  USEL UR45, URZ, 0x1, UP1 ;  /* 0x000000013f2d7887 */ /* 0x000fe40008800000 */
[----:B------:R-:W-:Y:S02]  /*1730*/  UIADD3 UR46, UR49, UR42, URZ ;  /* 0x0000002a312e7290 */ /* 0x000fe4000fffe03f */
[----:B------:R-:W-:Y:S02]  /*1740*/  ULOP3.LUT UR47, UR47, 0x18, URZ, 0x3c, !UPT ;  /* 0x000000182f2f7892 */ /* 0x000fe4000f8e3c3f */
[----:B------:R-:W-:-:S12]  /*1750*/  USEL UR48, URZ, 0x1, !UP0 ;  /* 0x000000013f307887 */ /* 0x000fd8000c000000 */
.L_x_421:
[----:B0-----:R-:W-:Y:S01]  /*1760*/  IMAD.U32 R3, RZ, RZ, UR45 ;  /* 0x0000002dff037e24 */ /* 0x001fe2000f8e00ff */
[----:B------:R-:W-:Y:S01]  /*1770*/  ULDC UR4, c[0x0][0x28c] ;  /* 0x0000a30000047ab9 */ /* 0x000fe20000000800 */
[----:B------:R-:W-:Y:S01]  /*1780*/  IMAD.U32 R216, RZ, RZ, UR42 ;  /* 0x0000002affd87e24 */ /* 0x000fe2000f8e00ff */
[----:B------:R-:W-:Y:S02]  /*1790*/  ISETP.LT.AND P1, PT, RZ, UR4, PT ;  /* 0x00000004ff007c0c */ /* 0x000fe4000bf21270 */
[----:B------:R-:W-:-:S04]  /*17a0*/  SHF.L.U32 R3, R3, 0x1f, RZ ;  /* 0x0000001f03037819 */ /* 0x000fc800000006ff */
[----:B------:R-:W1:Y:S02]  /*17b0*/  SYNCS.PHASECHK.TRANS64.TRYWAIT P0, [R216+UR49], R3 ;  /* 0x00000003d80075a7 */ /* 0x000e640008000171 */
[----:B-12345:R-:W-:Y:S05]  /*17c0*/  @!P0 BRA `(.L_x_18) ;  /* 0x0000010000848947 */ /* 0x03efea0003800000 */
.L_x_441:
[----:B------:R-:W-:Y:S05]  /*17d0*/  @P1 BRA `(.L_x_19) ;  /* 0x0000000000401947 */ /* 0x000fea0003800000 */
[----:B-1----:R-:W-:Y:S01]  /*17e0*/  MOV R0, 0x0 ;  /* 0x0000000000007802 */ /* 0x002fe20000000f00 */
[----:B------:R-:W-:Y:S01]  /*17f0*/  ULDC.64 UR4, c[0x4][0x68] ;  /* 0x01001a0000047ab9 */ /* 0x000fe20000000a00 */
[----:B------:R-:W-:Y:S01]  /*1800*/  ULDC.64 UR6, c[0x4][0x8] ;  /* 0x0100020000067ab9 */ /* 0x000fe20000000a00 */
[----:B------:R-:W-:Y:S01]  /*1810*/  IMAD.U32 R4, RZ, RZ, UR4 ;  /* 0x00000004ff047e24 */ /* 0x000fe2000f8e00ff */
[----:B------:R1:W2:Y:S01]  /*1820*/  LDC.64 R14, c[0x4][R0] ;  /* 0x01000000000e7b82 */ /* 0x0002a20000000a00 */
[----:B0-----:R-:W-:Y:S01]  /*1830*/  IMAD.U32 R5, RZ, RZ, UR5 ;  /* 0x00000005ff057e24 */ /* 0x001fe2000f8e00ff */
[----:B------:R-:W-:Y:S01]  /*1840*/  ULDC.64 UR4, c[0x4][0x70] ;  /* 0x01001c0000047ab9 */ /* 0x000fe20000000a00 */
[----:B------:R-:W-:Y:S02]  /*1850*/  IMAD.U32 R10, RZ, RZ, UR6 ;  /* 0x00000006ff0a7e24 */ /* 0x000fe4000f8e00ff */
[----:B------:R-:W-:Y:S02]  /*1860*/  IMAD.U32 R6, RZ, RZ, UR4 ;  /* 0x00000004ff067e24 */ /* 0x000fe4000f8e00ff */
[----:B------:R-:W-:-:S02]  /*1870*/  IMAD.U32 R7, RZ, RZ, UR5 ;  /* 0x00000005ff077e24 */ /* 0x000fc4000f8e00ff */
[----:B------:R-:W-:Y:S02]  /*1880*/  IMAD.U32 R11, RZ, RZ, UR7 ;  /* 0x00000007ff0b7e24 */ /* 0x000fe4000f8e00ff */
[----:B------:R-:W-:Y:S02]  /*1890*/  IMAD.MOV.U32 R8, RZ, RZ, 0x1e1 ;  /* 0x000001e1ff087424 */ /* 0x000fe400078e00ff */
[----:B------:R-:W-:Y:S02]  /*18a0*/  IMAD.MOV.U32 R12, RZ, RZ, 0x1 ;  /* 0x00000001ff0c7424 */ /* 0x000fe400078e00ff */
[----:B-1----:R-:W-:-:S07]  /*18b0*/  IMAD.MOV.U32 R13, RZ, RZ, RZ ;  /* 0x000000ffff0d7224 */ /* 0x002fce00078e00ff */
[----:B------:R-:W-:-:S07]  /*18c0*/  LEPC R20, `(.L_x_19) ;  /* 0x000000001014794e */ /* 0x000fce0000000000 */
[----:B--2--5:R-:W-:Y:S05]  /*18d0*/  CALL.ABS.NOINC R14 ;  /* 0x000000000e007343 */ /* 0x024fea0003c00000 */
.L_x_19:
[----:B------:R-:W-:-:S06]  /*18e0*/  ULOP3.LUT UR4, UR40, 0x1, URZ, 0xfc, !UPT ;  /* 0x0000000128047892 */ /* 0x000fcc000f8efc3f */
[----:B-1----:R-:W-:-:S05]  /*18f0*/  IMAD.U32 R0, RZ, RZ, UR4 ;  /* 0x00000004ff007e24 */ /* 0x002fca000f8e00ff */
[----:B------:R-:W-:-:S13]  /*1900*/  ISETP.NE.AND P0, PT, R0, 0x3, PT ;  /* 0x000000030000780c */ /* 0x000fda0003f05270 */
[----:B------:R-:W-:Y:S05]  /*1910*/  @!P0 BRA `(.L_x_20) ;  /* 0x0000000000048947 */ /* 0x000fea0003800000 */
[----:B------:R-:W-:Y:S01]  /*1920*/  BPT.TRAP 0x1 ;  /* 0x000000040000795c */ /* 0x000fe20000300000 */
.L_x_20:
[----:B------:R-:W-:Y:S02]  /*1930*/  IMAD.U32 R3, RZ, RZ, UR41 ;  /* 0x00000029ff037e24 */ /* 0x000fe4000f8e00ff */
[----:B------:R-:W-:-:S03]  /*1940*/  IMAD.U32 R0, RZ, RZ, UR48 ;  /* 0x00000030ff007e24 */ /* 0x000fc6000f8e00ff */
[----:B------:R-:W-:Y:S02]  /*1950*/  LEA R3, R3, UR36, 0x3 ;  /* 0x0000002403037c11 */ /* 0x000fe4000f8e18ff */
[----:B------:R-:W-:-:S04]  /*1960*/  SHF.L.U32 R0, R0, 0x1f, RZ ;  /* 0x0000001f00007819 */ /* 0x000fc800000006ff */
[----:B------:R1:W2:Y:S01]  /*1970*/  SYNCS.PHASECHK.TRANS64.TRYWAIT P1, [R3+URZ], R0 ;  /* 0x00000000030075a7 */ /* 0x0002a2000802017f */
[----:B------:R-:W-:Y:S05]  /*1980*/  @!P0 BRA `(.L_x_21) ;  /* 0x0000000000048947 */ /* 0x000fea0003800000 */
[----:B------:R-:W-:Y:S01]  /*1990*/  BPT.TRAP 0x1 ;  /* 0x000000040000795c */ /* 0x000fe20000300000 */
.L_x_21:
[----:B------:R-:W-:-:S05]  /*19a0*/  IMAD.U32 R4, RZ, RZ, UR43 ;  /* 0x0000002bff047e24 */ /* 0x000fca000f8e00ff */
[----:B------:R-:W-:Y:S01]  /*19b0*/  ISETP.GE.AND P2, PT, R4, 0x1, PT ;  /* 0x000000010400780c */ /* 0x000fe20003f46270 */
[----:B--2---:R-:W-:-:S12]  /*19c0*/  @P1 BRA `(.L_x_22) ;  /* 0x0000000000081947 */ /* 0x004fd80003800000 */
[----:B------:R-:W2:Y:S02]  /*19d0*/  SYNCS.PHASECHK.TRANS64.TRYWAIT P1, [R3+URZ], R0 ;  /* 0x00000000030075a7 */ /* 0x000ea4000802017f */
[----:B--2---:R-:W-:Y:S05]  /*19e0*/  @!P1 BRA `(.L_x_23) ;  /* 0x0000010000149947 */ /* 0x004fea0003800000 */
.L_x_22:
[----:B------:R-:W-:Y:S05]  /*19f0*/  WARPSYNC.ALL ;  /* 0x0000000000007948 */ /* 0x000fea0003800000 */
[----:B------:R-:W-:Y:S01]  /*1a00*/  UIADD3 UR5, UR36, 0x100, URZ ;  /* 0x0000010024057890 */ /* 0x000fe2000fffe03f */
[----:B------:R-:W-:Y:S01]  /*1a10*/  WARPGROUP.ARRIVE ;  /* 0x00000000000079c5 */ /* 0x000fe20000000000 */
[----:B------:R-:W-:Y:S02]  /*1a20*/  UIADD3 UR4, UR36, 0x8100, URZ ;  /* 0x0000810024047890 */ /* 0x000fe4000fffe03f */
[----:B------:R-:W-:Y:S02]  /*1a30*/  USHF.R.U32.HI UR5, URZ, 0x4, UR5 ;  /* 0x000000043f057899 */ /* 0x000fe40008011605 */
[----:B------:R-:W-:-:S02]  /*1a40*/  USHF.R.U32.HI UR4, URZ, 0x4, UR4 ;  /* 0x000000043f047899 */ /* 0x000fc40008011604 */
[----:B------:R-:W-:Y:S02]  /*1a50*/  ULOP3.LUT UR5, UR5, 0x3fff, URZ, 0xc0, !UPT ;  /* 0x00003fff05057892 */ /* 0x000fe4000f8ec03f */
[----:B------:R-:W-:Y:S02]  /*1a60*/  ULOP3.LUT UR4, UR4, 0x3fff, URZ, 0xc0, !UPT ;  /* 0x00003fff04047892 */ /* 0x000fe4000f8ec03f */
[----:B------:R-:W-:Y:S02]  /*1a70*/  ULOP3.LUT UR9, UR5, 0x10000, URZ, 0xfc, !UPT ;  /* 0x0001000005097892 */ /* 0x000fe4000f8efc3f */
[----:B------:R-:W-:Y:S02]  /*1a80*/  ULOP3.LUT UR8, UR4, 0x10000, URZ, 0xfc, !UPT ;  /* 0x0001000004087892 */ /* 0x000fe4000f8efc3f */
[----:B------:R-:W-:Y:S02]  /*1a90*/  ULEA UR11, UR41, UR9, 0xa ;  /* 0x00000009290b7291 */ /* 0x000fe4000f8e503f */
[----:B------:R-:W-:Y:S01]  /*1aa0*/  UIMAD UR10, UR41, 0x1800, UR8 ;  /* 0x00001800290a78a4 */ /* 0x000fe2000f8e0208 */
[----:B------:R-:W-:Y:S01]  /*1ab0*/  UMOV UR5, 0x40000040 ;  /* 0x4000004000057882 */ /* 0x000fe20000000000 */
[----:B------:R-:W-:-:S03]  /*1ac0*/  UMOV UR7, 0x40000040 ;  /* 0x4000004000077882 */ /* 0x000fc60000000000 */
[----:B------:R-:W-:Y:S02]  /*1ad0*/  UMOV UR4, UR11 ;  /* 0x0000000b00047c82 */ /* 0x000fe40008000000 */
[----:B------:R-:W-:Y:S02]  /*1ae0*/  UMOV UR6, UR10 ;  /* 0x0000000a00067c82 */ /* 0x000fe40008000000 */
[----:B------:R-:W-:Y:S01]  /*1af0*/  HGMMA.64x192x16.F32 R120, gdesc[UR4], RZ, !UPT, gsb0 ;  /* 0x02e00000047879f0 */ /* 0x000fe2000c0008ff */
[----:B------:R-:W-:Y:S01]  /*1b00*/  UIADD3 UR6, UR10, 0x600, URZ ;  /* 0x000006000a067890 */ /* 0x000fe2000fffe03f */
[----:B------:R-:W-:Y:S01]  /*1b10*/  UMOV UR7, 0x40000040 ;  /* 0x4000004000077882 */ /* 0x000fe20000000000 */
[----:B------:R-:W-:Y:S02]  /*1b20*/  WARPGROUP.DEPBAR.LE gsb0, 0x0 ;  /* 0x00008000000079c5 */ /* 0x000fe40000010000 */
[----:B------:R-:W-:-:S15]  /*1b30*/  WARPGROUP.ARRIVE ;  /* 0x00000000000079c5 */ /* 0x000fde0000000000 */
[----:B------:R-:W-:Y:S01]  /*1b40*/  HGMMA.64x192x16.F32 R24, gdesc[UR4], RZ, !UPT, gsb0 ;  /* 0x02e00000041879f0 */ /* 0x000fe2000c0008ff */
[----:B------:R-:W-:Y:S02]  /*1b50*/  UIADD3 UR4, UR11, 0x2, URZ ;  /* 0x000000020b047890 */ /* 0x000fe4000fffe03f */
[----:B------:R-:W-:Y:S01]  /*1b60*/  UIADD3 UR6, UR10, 0x2, URZ ;  /* 0x000000020a067890 */ /* 0x000fe2000fffe03f */
[----:B------:R-:W-:Y:S01]  /*1b70*/  UMOV UR5, 0x40000040 ;  /* 0x4000004000057882 */ /* 0x000fe20000000000 */
[----:B------:R-:W-:Y:S01]  /*1b80*/  UMOV UR7, 0x40000040 ;  /* 0x4000004000077882 */ /* 0x000fe20000000000 */
[----:B------:R-:W-:Y:S02]  /*1b90*/  WARPGROUP.DEPBAR.LE gsb0, 0x0 ;  /* 0x00008000000079c5 */ /* 0x000fe40000010000 */
[----:B------:R-:W-:-:S12]  /*1ba0*/  WARPGROUP.ARRIVE ;  /* 0x00000000000079c5 */ /* 0x000fd80000000000 */
[----:B------:R-:W-:Y:S01]  /*1bb0*/  HGMMA.64x192x16.F32 R120, gdesc[UR4], R120, gsb0 ;  /* 0x02e00000047879f0 */ /* 0x000fe20008000878 */
[----:B------:R-:W-:Y:S01]  /*1bc0*/  UIADD3 UR6, UR10, 0x602, URZ ;  /* 0x000006020a067890 */ /* 0x000fe2000fffe03f */
[----:B------:R-:W-:Y:S01]  /*1bd0*/  UMOV UR7, 0x40000040 ;  /* 0x4000004000077882 */ /* 0x000fe20000000000 */
[----:B------:R-:W-:Y:S02]  /*1be0*/  WARPGROUP.DEPBAR.LE gsb0, 0x0 ;  /* 0x00008000000079c5 */ /* 0x000fe40000010000 */
[----:B------:R-:W-:-:S15]  /*1bf0*/  WARPGROUP.ARRIVE ;  /* 0x00000000000079c5 */ /* 0x000fde0000000000 */
[----:B------:R-:W-:Y:S01]  /*1c00*/  HGMMA.64x192x16.F32 R24, gdesc[UR4], R24, gsb0 ;  /* 0x02e00000041879f0 */ /* 0x000fe20008000818 */
        /* <DEDUP_REMOVED lines=71> */
[----:B------:R-:W-:Y:S03]  /*2080*/  HGMMA.64x192x16.F32 R24, gdesc[UR4], R24, gsb0 ;  /* 0x02e00000041879f0 */ /* 0x000fe60008000818 */
[----:B------:R-:W-:Y:S02]  /*2090*/  WARPGROUP.DEPBAR.LE gsb0, 0x0 ;  /* 0x00008000000079c5 */ /* 0x000fe40000010000 */
[----:B------:R-:W-:Y:S05]  /*20a0*/  @!P2 BRA `(.L_x_24) ;  /* 0x000000080034a947 */ /* 0x000fea0003800000 */
[----:B------:R-:W-:Y:S01]  /*20b0*/  UIADD3 UR12, UR41, 0x1, URZ ;  /* 0x00000001290c7890 */ /* 0x000fe2000fffe03f */
[----:B------:R-:W-:Y:S01]  /*20c0*/  UMOV UR11, UR43 ;  /* 0x0000002b000b7c82 */ /* 0x000fe20008000000 */
[----:B------:R-:W-:Y:S02]  /*20d0*/  UMOV UR10, UR41 ;  /* 0x00000029000a7c82 */ /* 0x000fe40008000000 */
[----:B------:R-:W-:-:S04]  /*20e0*/  UISETP.NE.AND UP0, UPT, UR12, 0x2, UPT ;  /* 0x000000020c00788c */ /* 0x000fc8000bf05270 */
[----:B------:R-:W-:Y:S02]  /*20f0*/  USEL UR13, URZ, 0x1, UP0 ;  /* 0x000000013f0d7887 */ /* 0x000fe40008000000 */
[----:B------:R-:W-:Y:S02]  /*2100*/  USEL UR12, UR12, URZ, UP0 ;  /* 0x0000003f0c0c7287 */ /* 0x000fe40008000000 */
[----:B------:R-:W-:-:S12]  /*2110*/  ULOP3.LUT UR13, UR48, UR13, URZ, 0x3c, !UPT ;  /* 0x0000000d300d7292 */ /* 0x000fd8000f8e3c3f */
.L_x_31:
[----:B------:R-:W-:Y:S05]  /*2120*/  @!P0 BRA `(.L_x_25) ;  /* 0x0000000000048947 */ /* 0x000fea0003800000 */
[----:B------:R-:W-:Y:S01]  /*2130*/  BPT.TRAP 0x1 ;  /* 0x000000040000795c */ /* 0x000fe20000300000 */
.L_x_25:
[----:B------:R-:W-:Y:S01]  /*2140*/  ULEA UR4, UR12, UR36, 0x3 ;  /* 0x000000240c047291 */ /* 0x000fe2000f8e183f */
[----:B-12---:R-:W-:-:S05]  /*2150*/  IMAD.U32 R0, RZ, RZ, UR13 ;  /* 0x0000000dff007e24 */ /* 0x006fca000f8e00ff */
[----:B------:R-:W-:-:S04]  /*2160*/  SHF.L.U32 R0, R0, 0x1f, RZ ;  /* 0x0000001f00007819 */ /* 0x000fc800000006ff */
[----:B------:R1:W2:Y:S01]  /*2170*/  SYNCS.PHASECHK.TRANS64.TRYWAIT P1, [UR4], R0 ;  /* 0x00000000ff0075a7 */ /* 0x0002a20008020144 */
[----:B------:R-:W-:Y:S05]  /*2180*/  @!P0 BRA `(.L_x_26) ;  /* 0x0000000000048947 */ /* 0x000fea0003800000 */
[----:B------:R-:W-:Y:S01]  /*2190*/  BPT.TRAP 0x1 ;  /* 0x000000040000795c */ /* 0x000fe20000300000 */
.L_x_26:
[----:B--2---:R-:W-:Y:S05]  /*21a0*/  @P1 BRA `(.L_x_27) ;  /* 0x0000000000081947 */ /* 0x004fea0003800000 */
[----:B------:R-:W2:Y:S02]  /*21b0*/  SYNCS.PHASECHK.TRANS64.TRYWAIT P1, [UR4], R0 ;  /* 0x00000000ff0075a7 */ /* 0x000ea40008020144 */
[----:B--2---:R-:W-:Y:S05]  /*21c0*/  @!P1 BRA `(.L_x_28) ;  /* 0x000000f800309947 */ /* 0x004fea0003800000 */
.L_x_27:
[----:B------:R-:W-:Y:S01]  /*21d0*/  ULEA UR15, UR12, UR9, 0xa ;  /* 0x000000090c0f7291 */ /* 0x000fe2000f8e503f */
[----:B------:R-:W-:Y:S01]  /*21e0*/  WARPGROUP.ARRIVE ;  /* 0x00000000000079c5 */ /* 0x000fe20000000000 */
[----:B------:R-:W-:Y:S01]  /*21f0*/  UIMAD UR14, UR12, 0x1800, UR8 ;  /* 0x000018000c0e78a4 */ /* 0x000fe2000f8e0208 */
[----:B------:R-:W-:Y:S01]  /*2200*/  UMOV UR5, 0x40000040 ;  /* 0x4000004000057882 */ /* 0x000fe20000000000 */
[----:B------:R-:W-:-:S03]  /*2210*/  UMOV UR7, 0x40000040 ;  /* 0x4000004000077882 */ /* 0x000fc60000000000 */
[----:B------:R-:W-:Y:S02]  /*2220*/  UMOV UR4, UR15 ;  /* 0x0000000f00047c82 */ /* 0x000fe40008000000 */
[----:B------:R-:W-:Y:S02]  /*2230*/  UMOV UR6, UR14 ;  /* 0x0000000e00067c82 */ /* 0x000fe40008000000 */
        /* <DEDUP_REMOVED lines=92> */
[----:B------:R-:W-:Y:S01]  /*2800*/  BPT.TRAP 0x1 ;  /* 0x000000040000795c */ /* 0x000fe20000300000 */
.L_x_29:
[----:B------:R-:W-:Y:S01]  /*2810*/  ISETP.NE.AND P1, PT, R18, RZ, PT ;  /* 0x000000ff1200720c */ /* 0x000fe20003f25270 */
[----:B-12---:R-:W-:Y:S01]  /*2820*/  IMAD.U32 R0, RZ, RZ, UR10 ;  /* 0x0000000aff007e24 */ /* 0x006fe2000f8e00ff */
[----:B------:R-:W-:-:S11]  /*2830*/  UISETP.GT.U32.AND UP0, UPT, UR40, 0x1, UPT ;  /* 0x000000012800788c */ /* 0x000fd6000bf04070 */
[----:B------:R-:W-:-:S05]  /*2840*/  @P1 LEA R0, R0, UR36, 0x3 ;  /* 0x0000002400001c11 */ /* 0x000fca000f8e18ff */
[----:B------:R-:W-:-:S05]  /*2850*/  @P1 VIADD R0, R0, 0x10 ;  /* 0x0000001000001836 */ /* 0x000fca0000000000 */
[----:B------:R-:W-:-:S04]  /*2860*/  @P1 PRMT R0, R19, 0x654, R0 ;  /* 0x0000065413001816 */ /* 0x000fc80000000000 */
[----:B------:R1:W-:Y:S01]  /*2870*/  @P1 SYNCS.ARRIVE.TRANS64.RED.A1T0 RZ, [R0+URZ], RZ ;  /* 0x000000ff00ff19a7 */ /* 0x0003e2000810043f */
[----:B------:R-:W-:-:S13]  /*2880*/  PLOP3.LUT P1, PT, PT, PT, UP0, 0x80, 0x0 ;  /* 0x000000000000781c */ /* 0x000fda0003f2f008 */
[----:B-1----:R-:W-:Y:S05]  /*2890*/  @P1 BRA `(.L_x_30) ;  /* 0x0000000000041947 */ /* 0x002fea0003800000 */
[----:B------:R-:W-:Y:S01]  /*28a0*/  BPT.TRAP 0x1 ;  /* 0x000000040000795c */ /* 0x000fe20000300000 */
.L_x_30:
[----:B------:R-:W-:Y:S02]  /*28b0*/  UISETP.GT.AND UP2, UPT, UR11, 0x1, UPT ;  /* 0x000000010b00788c */ /* 0x000fe4000bf44270 */
[----:B------:R-:W-:Y:S02]  /*28c0*/  UIADD3 UR12, UR12, 0x1, URZ ;  /* 0x000000010c0c7890 */ /* 0x000fe4000fffe03f */
[----:B------:R-:W-:Y:S02]  /*28d0*/  UIADD3 UR10, UR10, 0x1, URZ ;  /* 0x000000010a0a7890 */ /* 0x000fe4000fffe03f */
[----:B------:R-:W-:Y:S01]  /*28e0*/  PLOP3.LUT P1, PT, PT, PT, UP2, 0x80, 0x0 ;  /* 0x000000000000781c */ /* 0x000fe20003f2f028 */
[----:B------:R-:W-:Y:S02]  /*28f0*/  UISETP.NE.AND UP0, UPT, UR12, 0x2, UPT ;  /* 0x000000020c00788c */ /* 0x000fe4000bf05270 */
[----:B------:R-:W-:Y:S02]  /*2900*/  UIADD3 UR4, UR11, -0x1, URZ ;  /* 0xffffffff0b047890 */ /* 0x000fe4000fffe03f */
[----:B------:R-:W-:-:S02]  /*2910*/  UISETP.NE.AND UP1, UPT, UR10, 0x2, UPT ;  /* 0x000000020a00788c */ /* 0x000fc4000bf25270 */
[----:B------:R-:W-:Y:S02]  /*2920*/  USEL UR5, URZ, 0x1, UP0 ;  /* 0x000000013f057887 */ /* 0x000fe40008000000 */
[----:B------:R-:W-:Y:S02]  /*2930*/  USEL UR12, UR12, URZ, UP0 ;  /* 0x0000003f0c0c7287 */ /* 0x000fe40008000000 */
[----:B------:R-:W-:Y:S02]  /*2940*/  USEL UR10, UR10, URZ, UP1 ;  /* 0x0000003f0a0a7287 */ /* 0x000fe40008800000 */
[----:B------:R-:W-:Y:S01]  /*2950*/  ULOP3.LUT UR13, UR13, UR5, URZ, 0x3c, !UPT ;  /* 0x000000050d0d7292 */ /* 0x000fe2000f8e3c3f */
[----:B------:R-:W-:Y:S01]  /*2960*/  UMOV UR11, UR4 ;  /* 0x00000004000b7c82 */ /* 0x000fe20008000000 */
[----:B------:R-:W-:Y:S10]  /*2970*/  @P1 BRA `(.L_x_31) ;  /* 0xfffffff400e81947 */ /* 0x000ff4000383ffff */
.L_x_24:
[----:B------:R-:W-:Y:S01]  /*2980*/  ULDC UR6, c[0x0][0x28c] ;  /* 0x0000a30000067ab9 */ /* 0x000fe20000000800 */
[----:B-12---:R-:W-:Y:S01]  /*2990*/  IMAD.U32 R0, RZ, RZ, UR44 ;  /* 0x0000002cff007e24 */ /* 0x006fe2000f8e00ff */
[----:B------:R-:W-:-:S03]  /*29a0*/  UISETP.GE.AND UP0, UPT, UR6, 0x1, UPT ;  /* 0x000000010600788c */ /* 0x000fc6000bf06270 */
[----:B------:R1:W-:Y:S03]  /*29b0*/  SYNCS.ARRIVE.TRANS64.A1T0 RZ, [R0+UR42], RZ ;  /* 0x000000ff00ff79a7 */ /* 0x0003e6000810002a */
[----:B------:R-:W-:-:S13]  /*29c0*/  PLOP3.LUT P1, PT, PT, PT, UP0, 0x80, 0x0 ;  /* 0x000000000000781c */ /* 0x000fda0003f2f008 */
[----:B-1----:R-:W-:Y:S05]  /*29d0*/  @!P1 BRA `(.L_x_32) ;  /* 0x0000000000409947 */ /* 0x002fea0003800000 */
[----:B------:R-:W-:Y:S05]  /*29e0*/  @!P0 BRA `(.L_x_33) ;  /* 0x0000000000048947 */ /* 0x000fea0003800000 */
[----:B------:R-:W-:Y:S01]  /*29f0*/  BPT.TRAP 0x1 ;  /* 0x000000040000795c */ /* 0x000fe20000300000 */
.L_x_33:
[----:B------:R-:W-:Y:S01]  /*2a00*/  ISETP.NE.AND P0, PT, R18, RZ, PT ;  /* 0x000000ff1200720c */ /* 0x000fe20003f05270 */
[----:B------:R-:W-:-:S12]  /*2a10*/  IMAD.U32 R3, RZ, RZ, UR36 ;  /* 0x00000024ff037e24 */ /* 0x000fd8000f8e00ff */
[----:B------:R-:W-:-:S05]  /*2a20*/  VOTEU.ANY UP0, P0 ;  /* 0x00000000003f7886 */ /* 0x000fca0000000100 */
[----:B------:R-:W-:Y:S02]  /*2a30*/  @UP0 UIADD3 UR4, UR43, UR41, URZ ;  /* 0x000000292b040290 */ /* 0x000fe4000fffe03f */
[----:B------:R-:W-:-:S04]  /*2a40*/  UISETP.GT.U32.AND UP0, UPT, UR40, 0x1, UPT ;  /* 0x000000012800788c */ /* 0x000fc8000bf04070 */
[----:B------:R-:W-:-:S04]  /*2a50*/  IMAD.U32 R0, RZ, RZ, UR4 ;  /* 0x00000004ff007e24 */ /* 0x000fc8000f8e00ff */
[----:B------:R-:W-:-:S05]  /*2a60*/  @P0 IMAD.SHL.U32 R0, R0, 0x8, RZ ;  /* 0x0000000800000824 */ /* 0x000fca00078e00ff */
[----:B------:R-:W-:-:S04]  /*2a70*/  @P0 LOP3.LUT R0, R0, 0x8, RZ, 0xc0, !PT ;  /* 0x0000000800000812 */ /* 0x000fc800078ec0ff */
[----:B------:R-:W-:-:S04]  /*2a80*/  @P0 IADD3 R0, R3, 0x10, R0 ;  /* 0x0000001003000810 */ /* 0x000fc80007ffe000 */
[----:B------:R-:W-:-:S04]  /*2a90*/  @P0 PRMT R0, R19, 0x654, R0 ;  /* 0x0000065413000816 */ /* 0x000fc80000000000 */
[----:B------:R1:W-:Y:S01]  /*2aa0*/  @P0 SYNCS.ARRIVE.TRANS64.RED.A1T0 RZ, [R0+URZ], RZ ;  /* 0x000000ff00ff09a7 */ /* 0x0003e2000810043f */
[----:B------:R-:W-:-:S13]  /*2ab0*/  PLOP3.LUT P0, PT, PT, PT, UP0, 0x80, 0x0 ;  /* 0x000000000000781c */ /* 0x000fda0003f0f008 */
[----:B-1----:R-:W-:Y:S05]  /*2ac0*/  @P0 BRA `(.L_x_32) ;  /* 0x0000000000040947 */ /* 0x002fea0003800000 */
[----:B------:R-:W-:Y:S01]  /*2ad0*/  BPT.TRAP 0x1 ;  /* 0x000000040000795c */ /* 0x000fe20000300000 */
.L_x_32:
[----:B------:R-:W-:Y:S01]  /*2ae0*/  IMAD.U32 R3, RZ, RZ, UR45 ;  /* 0x0000002dff037e24 */ /* 0x000fe2000f8e00ff */
[----:B------:R-:W-:Y:S01]  /*2af0*/  ULEA UR7, UR37, UR41, 0x1 ;  /* 0x0000002925077291 */ /* 0x000fe2000f8e083f */
[----:B------:R-:W-:Y:S01]  /*2b00*/  SHF.R.S32.HI R21, RZ, 0x1f, R17 ;  /* 0x0000001fff157819 */ /* 0x000fe20000011411 */
[----:B------:R-:W-:Y:S02]  /*2b10*/  IMAD.SHL.U32 R8, R226, 0x2, RZ ;  /* 0x00000002e2087824 */ /* 0x000fe400078e00ff */
[----:B------:R-:W-:Y:S01]  /*2b20*/  SHF.L.U32 R3, R3, 0x1f, RZ ;  /* 0x0000001f03037819 */ /* 0x000fe200000006ff */
[----:B------:R-:W-:Y:S02]  /*2b30*/  USHF.R.U32.HI UR4, URZ, 0x1, UR7 ;  /* 0x000000013f047899 */ /* 0x000fe40008011607 */
[----:B------:R-:W-:Y:S01]  /*2b40*/  UISETP.GT.U32.AND UP0, UPT, UR7, 0x1, UPT ;  /* 0x000000010700788c */ /* 0x000fe2000bf04070 */
[----:B------:R-:W1:Y:S01]  /*2b50*/  SYNCS.PHASECHK.TRANS64.TRYWAIT P0, [R216+UR49+0x10], R3 ;  /* 0x00001003d80075a7 */ /* 0x000e620008000171 */
[----:B------:R-:W-:-:S02]  /*2b60*/  ULOP3.LUT UR5, UR4, 0x1, URZ, 0xc0, !UPT ;  /* 0x0000000104057892 */ /* 0x000fc4000f8ec03f */
[----:B------:R-:W-:Y:S02]  /*2b70*/  UIADD3 UR4, UR6, 0xfe, URZ ;  /* 0x000000fe06047890 */ /* 0x000fe4000fffe03f */
[----:B------:R-:W-:Y:S02]  /*2b80*/  UISETP.NE.U32.AND UP1, UPT, UR5, 0x1, UPT ;  /* 0x000000010500788c */ /* 0x000fe4000bf25070 */
[----:B------:R-:W-:Y:S02]  /*2b90*/  UISETP.LT.U32.AND UP0, UPT, UR4, 0xff, UP0 ;  /* 0x000000ff0400788c */ /* 0x000fe40008701070 */
[----:B------:R-:W-:Y:S02]  /*2ba0*/  UISETP.GT.U32.AND UP1, UPT, UR4, 0xfe, !UP1 ;  /* 0x000000fe0400788c */ /* 0x000fe4000cf24070 */
[----:B------:R-:W-:Y:S02]  /*2bb0*/  USEL UR5, URZ, 0x1, !UP0 ;  /* 0x000000013f057887 */ /* 0x000fe4000c000000 */
[----:B------:R-:W-:-:S04]  /*2bc0*/  USEL UR4, URZ, 0x1, !UP1 ;  /* 0x000000013f047887 */ /* 0x000fc8000c800000 */
[----:B------:R-:W-:Y:S01]  /*2bd0*/  ULOP3.LUT UR48, UR4, UR48, UR5, 0x96, !UPT ;  /* 0x0000003004307292 */ /* 0x000fe2000f8e9605 */
[----:B-1----:R-:W-:Y:S11]  /*2be0*/  @!P0 BRA `(.L_x_34) ;  /* 0x000000ec00c08947 */ /* 0x002ff60003800000 */
.L_x_442:
[----:B------:R-:W0:Y:S01]  /*2bf0*/  LDL.LU R4, [R1+0x4] ;  /* 0x0000040001047983 */ /* 0x000e220000300800 */
[----:B------:R-:W2:Y:S01]  /*2c00*/  LDC R11, c[0x0][0x288] ;  /* 0x0000a200ff0b7b82 */ /* 0x000ea20000000800 */
[----:B------:R-:W-:Y:S02]  /*2c10*/  ULDC.64 UR4, c[0x0][0x5d0] ;  /* 0x0001740000047ab9 */ /* 0x000fe40000000a00 */
[----:B------:R-:W3:Y:S01]  /*2c20*/  LDL R10, [R1] ;  /* 0x00000000010a7983 */ /* 0x000ee20000100800 */
[----:B------:R-:W-:Y:S01]  /*2c30*/  SHF.R.S32.HI R9, RZ, 0x1f, R8 ;  /* 0x0000001fff097819 */ /* 0x000fe20000011408 */
[----:B-1----:R-:W-:Y:S01]  /*2c40*/  IMAD R0, R21, UR4, RZ ;  /* 0x0000000415007c24 */ /* 0x002fe2000f8e02ff */
[----:B------:R-:W-:-:S03]  /*2c50*/  ULOP3.LUT UR41, UR41, 0x1, URZ, 0xc0, !UPT ;  /* 0x0000000129297892 */ /* 0x000fc6000f8ec03f */
[C---:B------:R-:W-:Y:S02]  /*2c60*/  IMAD R3, R17.reuse, UR5, R0 ;  /* 0x0000000511037c24 */ /* 0x040fe4000f8e0200 */
[----:B0-----:R-:W-:Y:S02]  /*2c70*/  IMAD R6, R4, 0x180, RZ ;  /* 0x0000018004067824 */ /* 0x001fe400078e02ff */
[----:B------:R-:W-:Y:S01]  /*2c80*/  IMAD.WIDE.U32 R4, R17, UR4, R8 ;  /* 0x0000000411047c25 */ /* 0x000fe2000f8e0008 */
[----:B------:R-:W-:Y:S02]  /*2c90*/  ULDC UR4, c[0x0][0x284] ;  /* 0x0000a10000047ab9 */ /* 0x000fe40000000800 */
[----:B------:R-:W-:Y:S01]  /*2ca0*/  SHF.R.S32.HI R7, RZ, 0x1f, R6 ;  /* 0x0000001fff077819 */ /* 0x000fe20000011406 */
[----:B---3--:R-:W-:Y:S01]  /*2cb0*/  IMAD.SHL.U32 R0, R10, 0x40, RZ ;  /* 0x000000400a007824 */ /* 0x008fe200078e00ff */
[----:B------:R-:W-:-:S04]  /*2cc0*/  IADD3 R14, P0, R6, R4, RZ ;  /* 0x00000004060e7210 */ /* 0x000fc80007f1e0ff */
[----:B------:R-:W-:Y:S02]  /*2cd0*/  IADD3.X R15, R7, R5, R3, P0, !PT ;  /* 0x00000005070f7210 */ /* 0x000fe400007fe403 */
[----:B------:R-:W-:-:S04]  /*2ce0*/  ISETP.GE.AND P0, PT, R0, UR4, PT ;  /* 0x0000000400007c0c */ /* 0x000fc8000bf06270 */
[----:B--2---:R-:W-:-:S13]  /*2cf0*/  ISETP.GE.OR P0, PT, R6, R11, P0 ;  /* 0x0000000b0600720c */ /* 0x004fda0000706670 */
[----:B------:R-:W-:Y:S05]  /*2d00*/  @P0 BRA `(.L_x_35) ;  /* 0x000000d400340947 */ /* 0x000fea0003800000 */
[----:B------:R-:W0:Y:S01]  /*2d10*/  LDC.64 R4, c[0x0][0x5c8] ;  /* 0x00017200ff047b82 */ /* 0x000e220000000a00 */
[----:B-----5:R-:W-:Y:S01]  /*2d20*/  FSETP.NEU.AND P2, PT, R16, RZ, PT ;  /* 0x000000ff1000720b */ /* 0x020fe20003f4d000 */
[----:B------:R-:W-:Y:S01]  /*2d30*/  IMAD R3, R226, -0x2, R11 ;  /* 0xfffffffee2037824 */ /* 0x000fe200078e020b */
[----:B------:R-:W-:Y:S01]  /*2d40*/  BSSY B0, `(.L_x_35) ;  /* 0x0000d49000007945 */ /* 0x000fe20003800000 */
[----:B------:R-:W-:-:S04]  /*2d50*/  IMAD.WIDE R10, R10, 0x40, R228 ;  /* 0x000000400a0a7825 */ /* 0x000fc800078e02e4 */
[----:B------:R-:W-:Y:S02]  /*2d60*/  IMAD.IADD R3, R3, 0x1, -R6 ;  /* 0x0000000103037824 */ /* 0x000fe400078e0a06 */
[----:B------:R-:W-:-:S03]  /*2d70*/  IMAD.IADD R0, R227, 0x1, -R0 ;  /* 0x00000001e3007824 */ /* 0x000fc600078e0a00 */
[----:B------:R-:W-:-:S04]  /*2d80*/  ISETP.GT.AND P0, PT, R3, RZ, PT ;  /* 0x000000ff0300720c */ /* 0x000fc80003f04270 */
[----:B------:R-:W-:Y:S01]  /*2d90*/  ISETP.GT.AND P1, PT, R0, RZ, P0 ;  /* 0x000000ff0000720c */ /* 0x000fe20000724270 */
[-C--:B0-----:R-:W-:Y:S02]  /*2da0*/  IMAD R12, R11, R4.reuse, RZ ;  /* 0x000000040b0c7224 */ /* 0x081fe400078e02ff */
[----:B------:R-:W-:-:S04]  /*2db0*/  IMAD.WIDE.U32 R14, R10, R4, R14 ;  /* 0x000000040a0e7225 */ /* 0x000fc800078e000e */
[----:B------:R-:W-:-:S04]  /*2dc0*/  IMAD R13, R10, R5, R12 ;  /* 0x000000050a0d7224 */ /* 0x000fc800078e020c */
[----:B------:R-:W-:Y:S01]  /*2dd0*/  IMAD.IADD R13, R15, 0x1, R13 ;  /* 0x000000010f0d7824 */ /* 0x000fe200078e020d */
[----:B------:R-:W-:Y:S06]  /*2de0*/  @!P2 BRA `(.L_x_36) ;  /* 0x00000090006ca947 */ /* 0x000fec0003800000 */
[----:B------:R-:W0:Y:S01]  /*2df0*/  LDC.64 R220, c[0x0][0x5b8] ;  /* 0x00016e00ffdc7b82 */ /* 0x000e220000000a00 */
[----:B------:R-:W-:Y:S02]  /*2e00*/  ULDC.64 UR4, c[0x0][0x5c0] ;  /* 0x0001700000047ab9 */ /* 0x000fe40000000a00 */
[----:B------:R-:W-:-:S04]  /*2e10*/  LEA R12, P2, R14, UR4, 0x1 ;  /* 0x000000040e0c7c11 */ /* 0x000fc8000f8408ff */
[----:B------:R-:W-:Y:S02]  /*2e20*/  LEA.HI.X R13, R14, UR5, R13, 0x1, P2 ;  /* 0x000000050e0d7c11 */ /* 0x000fe400090f0c0d */
[----:B------:R-:W1:Y:S01]  /*2e30*/  LDC.64 R14, c[0x0][0x5b0] ;  /* 0x00016c00ff0e7b82 */ /* 0x000e620000000a00 */
[-C--:B0-----:R-:W-:Y:S02]  /*2e40*/  IMAD R20, R21, R220.reuse, RZ ;  /* 0x000000dc15147224 */ /* 0x081fe400078e02ff */
[----:B------:R-:W-:-:S04]  /*2e50*/  IMAD.WIDE.U32 R216, R17, R220, R8 ;  /* 0x000000dc11d87225 */ /* 0x000fc800078e0008 */
[----:B------:R-:W-:Y:S01]  /*2e60*/  IMAD R225, R17, R221, R20 ;  /* 0x000000dd11e17224 */ /* 0x000fe200078e0214 */
[----:B------:R-:W-:Y:S01]  /*2e70*/  IADD3 R216, P2, R6, R216, RZ ;  /* 0x000000d806d87210 */ /* 0x000fe20007f5e0ff */
[----:B------:R-:W0:Y:S01]  /*2e80*/  LDC.64 R20, c[0x0][0x5a8] ;  /* 0x00016a00ff147b82 */ /* 0x000e220000000a00 */
[-C--:B-1----:R-:W-:Y:S02]  /*2e90*/  IMAD R224, R11, R14.reuse, RZ ;  /* 0x0000000e0be07224 */ /* 0x082fe400078e02ff */
[----:B------:R-:W-:Y:S02]  /*2ea0*/  IADD3.X R217, R7, R217, R225, P2, !PT ;  /* 0x000000d907d97210 */ /* 0x000fe400017fe4e1 */
[C---:B------:R-:W-:Y:S02]  /*2eb0*/  IMAD R224, R10.reuse, R15, R224 ;  /* 0x0000000f0ae07224 */ /* 0x040fe400078e02e0 */
[----:B------:R-:W-:-:S04]  /*2ec0*/  IMAD.WIDE.U32 R218, R10, R14, R216 ;  /* 0x0000000e0ada7225 */ /* 0x000fc800078e00d8 */
[----:B------:R-:W-:Y:S01]  /*2ed0*/  IMAD.IADD R219, R219, 0x1, R224 ;  /* 0x00000001dbdb7824 */ /* 0x000fe200078e02e0 */
[----:B0-----:R-:W-:-:S04]  /*2ee0*/  LEA R222, P2, R218, R20, 0x1 ;  /* 0x00000014dade7211 */ /* 0x001fc800078408ff */
[----:B------:R-:W-:-:S05]  /*2ef0*/  LEA.HI.X R223, R218, R21, R219, 0x1, P2 ;  /* 0x00000015dadf7211 */ /* 0x000fca00010f0cdb */
[----:B------:R-:W2:Y:S01]  /*2f00*/  @P1 LDG.E.LTC128B.U16 R221, desc[UR52][R222.64] ;  /* 0x00000034dedd1981 */ /* 0x000ea2000c1e1520 */
[----:B------:R-:W-:Y:S01]  /*2f10*/  BSSY B1, `(.L_x_37) ;  /* 0x0000011000017945 */ /* 0x000fe20003800000 */
[----:B--2---:R-:W-:-:S05]  /*2f20*/  HADD2.F32 R219, -RZ, R221.H0_H0 ;  /* 0x200000ddffdb7230 */ /* 0x004fca0000004100 */
[----:B------:R-:W-:-:S04]  /*2f30*/  FMUL R219, R219, R16 ;  /* 0x00000010dbdb7220 */ /* 0x000fc80000400000 */
[----:B------:R-:W-:-:S05]  /*2f40*/  FFMA R219, R120, R2, R219 ;  /* 0x0000000278db7223 */ /* 0x000fca00000000db */
[----:B------:R-:W-:-:S05]  /*2f50*/  F2FP.F16.F32.PACK_AB R219, RZ, R219 ;  /* 0x000000dbffdb723e */ /* 0x000fca00000000ff */
[----:B------:R0:W-:Y:S02]  /*2f60*/  @P1 STG.E.U16 desc[UR52][R12.64], R219 ;  /* 0x000000db0c001986 */ /* 0x0001e4000c101534 */
[----:B0-----:R-:W-:-:S03]  /*2f70*/  IMAD.WIDE.U32 R218, R10, R14, R6 ;  /* 0x0000000e0ada7225 */ /* 0x001fc600078e0006 */
[----:B------:R-:W-:-:S04]  /*2f80*/  IADD3 R222, P1, R8, R218, RZ ;  /* 0x000000da08de7210 */ /* 0x000fc80007f3e0ff */
[----:B------:R-:W-:-:S03]  /*2f90*/  IADD3.X R223, R9, R224, R219, P1, !PT ;  /* 0x000000e009df7210 */ /* 0x000fc60000ffe4db */
[----:B------:R-:W-:-:S04]  /*2fa0*/  IMAD.WIDE.U32 R222, R17, R220, R222 ;  /* 0x000000dc11de7225 */ /* 0x000fc800078e00de */
[----:B------:R-:W-:Y:S01]  /*2fb0*/  IMAD.IADD R120, R225, 0x1, R223 ;  /* 0x00000001e1787824 */ /* 0x000fe200078e02df */
[----:B------:R-:W-:-:S04]  /*2fc0*/  LEA R218, P1, R222, R20, 0x1 ;  /* 0x00000014deda7211 */ /* 0x000fc800078208ff */
[----:B------:R-:W-:Y:S02]  /*2fd0*/  LEA.HI.X R219, R222, R21, R120, 0x1, P1 ;  /* 0x00000015dedb7211 */ /* 0x000fe400008f0c78 */
[----:B------:R-:W-:-:S04]  /*2fe0*/  ISETP.GT.AND P1, PT, R3, 0x1, PT ;  /* 0x000000010300780c */ /* 0x000fc80003f24270 */
[----:B------:R-:W-:-:S13]  /*2ff0*/  ISETP.GT.AND P2, PT, R0, RZ, P1 ;  /* 0x000000ff0000720c */ /* 0x000fda0000f44270 */
[----:B------:R-:W-:Y:S05]  /*3000*/  @!P2 BRA `(.L_x_38) ;  /* 0x000000000004a947 */ /* 0x000fea0003800000 */
[----:B------:R0:W5:Y:S02]  /*3010*/  LDG.E.LTC128B.U16 R221, desc[UR52][R218.64+0x2] ;  /* 0x00000234dadd7981 */ /* 0x000164000c1e1520 */
.L_x_38:
[----:B------:R-:W-:Y:S05]  /*3020*/  BSYNC B1 ;  /* 0x0000000000017941 */ /* 0x000fea0003800000 */
.L_x_37:
[----:B-----5:R-:W-:Y:S01]  /*3030*/  HADD2.F32 R11, -RZ, R221.H0_H0 ;  /* 0x200000ddff0b7230 */ /* 0x020fe20000004100 */
[----:B------:R-:W-:-:S04]  /*3040*/  ISETP.GT.AND P0, PT, R0, 0x8, P0 ;  /* 0x000000080000780c */ /* 0x000fc80000704270 */
[----:B------:R-:W-:-:S04]  /*3050*/  FMUL R120, R11, R16 ;  /* 0x000000100b787220 */ /* 0x000fc80000400000 */
[----:B------:R-:W-:-:S05]  /*3060*/  FFMA R120, R121, R2, R120 ;  /* 0x0000000279787223 */ /* 0x000fca0000000078 */
[----:B------:R-:W-:-:S04]  /*3070*/  F2FP.F16.F32.PACK_AB R120, RZ, R120 ;  /* 0x00000078ff78723e */ /* 0x000fc800000000ff */
[----:B------:R-:W-:Y:S01]  /*3080*/  PRMT R121, R120, 0x7610, R121 ;  /* 0x0000761078797816 */ /* 0x000fe20000000079 */
[----:B------:R-:W-:-:S04]  /*3090*/  IMAD.SHL.U32 R120, R14, 0x8, RZ ;  /* 0x000000080e787824 */ /* 0x000fc800078e00ff */
[----:B------:R1:W-:Y:S02]  /*30a0*/  @P2 STG.E.U16 desc[UR52][R12.64+0x2], R121 ;  /* 0x000002790c002986 */ /* 0x0003e4000c101534 */
[----:B-1----:R-:W-:-:S03]  /*30b0*/  SHF.L.U64.HI R121, R14, 0x3, R15 ;  /* 0x000000030e797819 */ /* 0x002fc6000001020f */
[----:B------:R-:W-:-:S05]  /*30c0*/  IMAD.WIDE.U32 R120, R10, R14, R120 ;  /* 0x0000000e0a787225 */ /* 0x000fca00078e0078 */
[----:B------:R-:W-:Y:S02]  /*30d0*/  IADD3 R15, R224, R121, RZ ;  /* 0x00000079e00f7210 */ /* 0x000fe40007ffe0ff */
[----:B------:R-:W-:-:S05]  /*30e0*/  IADD3 R11, P2, R216, R120, RZ ;  /* 0x00000078d80b7210 */ /* 0x000fca0007f5e0ff */
[----:B------:R-:W-:Y:S01]  /*30f0*/  IMAD.X R216, R15, 0x1, R217, P2 ;  /* 0x000000010fd87824 */ /* 0x000fe200010e06d9 */
[----:B------:R-:W-:-:S04]  /*3100*/  LEA R10, P2, R11, R20, 0x1 ;  /* 0x000000140b0a7211 */ /* 0x000fc800078408ff */
[----:B------:R-:W-:-:S05]  /*3110*/  LEA.HI.X R11, R11, R21, R216, 0x1, P2 ;  /* 0x000000150b0b7211 */ /* 0x000fca00010f0cd8 */
[----:B------:R-:W2:Y:S01]  /*3120*/  @P0 LDG.E.LTC128B.U16 R221, desc[UR52][R10.64] ;  /* 0x000000340add0981 */ /* 0x000ea2000c1e1520 */
[----:B------:R-:W-:Y:S01]  /*3130*/  IADD3 R120, P2, P3, R8, R120, R6 ;  /* 0x0000007808787210 */ /* 0x000fe20007b5e006 */
[----:B------:R-:W-:Y:S01]  /*3140*/  BSSY B1, `(.L_x_39) ;  /* 0x0000011000017945 */ /* 0x000fe20003800000 */
[----:B------:R-:W-:Y:S02]  /*3150*/  SHF.L.U64.HI R5, R4, 0x4, R5 ;  /* 0x0000000404057819 */ /* 0x000fe40000010205 */
[----:B------:R-:W-:Y:S02]  /*3160*/  IADD3.X R121, R9, R15, R7, P2, P3 ;  /* 0x0000000f09797210 */ /* 0x000fe400017e6407 */
[----:B------:R-:W-:Y:S01]  /*3170*/  ISETP.GT.AND P1, PT, R0, 0x8, P1 ;  /* 0x000000080000780c */ /* 0x000fe20000f24270 */
[----:B------:R-:W-:-:S04]  /*3180*/  IMAD.WIDE.U32 R120, R17, R220, R120 ;  /* 0x000000dc11787225 */ /* 0x000fc800078e0078 */
[----:B------:R-:W-:Y:S01]  /*3190*/  IMAD.IADD R225, R225, 0x1, R121 ;  /* 0x00000001e1e17824 */ /* 0x000fe200078e0279 */
[----:B------:R-:W-:-:S04]  /*31a0*/  LEA R20, P2, R120, R20, 0x1 ;  /* 0x0000001478147211 */ /* 0x000fc800078408ff */
[----:B------:R-:W-:Y:S02]  /*31b0*/  LEA.HI.X R21, R120, R21, R225, 0x1, P2 ;  /* 0x0000001578157211 */ /* 0x000fe400010f0ce1 */
[----:B------:R-:W-:-:S05]  /*31c0*/  LEA R4, P2, R4, R12, 0x4 ;  /* 0x0000000c04047211 */ /* 0x000fca00078420ff */
[----:B------:R-:W-:Y:S02]  /*31d0*/  IMAD.X R5, R5, 0x1, R13, P2 ;  /* 0x0000000105057824 */ /* 0x000fe400010e060d */
[----:B--2---:R-:W-:-:S05]  /*31e0*/  HADD2.F32 R7, -RZ, R221.H0_H0 ;  /* 0x200000ddff077230 */ /* 0x004fca0000004100 */
[----:B------:R-:W-:-:S04]  /*31f0*/  FMUL R7, R7, R16 ;  /* 0x0000001007077220 */ /* 0x000fc80000400000 */
[----:B------:R-:W-:-:S05]  /*3200*/  FFMA R7, R122, R2, R7 ;  /* 0x000000027a077223 */ /* 0x000fca0000000007 */
[----:B------:R-:W-:-:S05]  /*3210*/  F2FP.F16.F32.PACK_AB R7, RZ, R7 ;  /* 0x00000007ff07723e */ /* 0x000fca00000000ff */
[----:B------:R1:W-:Y:S01]  /*3220*/  @P0 STG.E.U16 desc[UR52][R4.64], R7 ;  /* 0x0000000704000986 */ /* 0x0003e2000c101534 */
[----:B------:R-:W-:Y:S05]  /*3230*/  @!P1 BRA `(.L_x_40) ;  /* 0x0000000000049947 */ /* 0x000fea0003800000 */
[----:B------:R2:W5:Y:S02]  /*3240*/  LDG.E.LTC128B.U16 R221, desc[UR52][R20.64+0x2] ;  /* 0x0000023414dd7981 */ /* 0x000564000c1e1520 */
.L_x_40:
[----:B------:R-:W-:Y:S05]  /*3250*/  BSYNC B1 ;  /* 0x0000000000017941 */ /* 0x000fea0003800000 */
.L_x_39:
[----:B-1---5:R-:W-:Y:S01]  /*3260*/  HADD2.F32 R7, -RZ, R221.H0_H0 ;  /* 0x200000ddff077230 */ /* 0x022fe20000004100 */
[----:B------:R-:W-:Y:S01]  /*3270*/  ISETP.GT.AND P0, PT, R3, 0x8, PT ;  /* 0x000000080300780c */ /* 0x000fe20003f04270 */
[----:B------:R-:W-:Y:S03]  /*3280*/  BSSY B1, `(.L_x_41) ;  /* 0x0000008000017945 */ /* 0x000fe60003800000 */
[----:B------:R-:W-:Y:S01]  /*3290*/  FMUL R6, R7, R16 ;  /* 0x0000001007067220 */ /* 0x000fe20000400000 */
[----:B------:R-:W-:-:S03]  /*32a0*/  ISETP.GT.AND P2, PT, R0, RZ, P0 ;  /* 0x000000ff0000720c */ /* 0x000fc60000744270 */
[----:B------:R-:W-:-:S05]  /*32b0*/  FFMA R6, R123, R2, R6 ;  /* 0x000000027b067223 */ /* 0x000fca0000000006 */
[----:B------:R-:W-:-:S05]  /*32c0*/  F2FP.F16.F32.PACK_AB R6, RZ, R6 ;  /* 0x00000006ff06723e */ /* 0x000fca00000000ff */
[----:B------:R1:W-:Y:S01]  /*32d0*/  @P1 STG.E.U16 desc[UR52][R4.64+0x2], R6 ;  /* 0x0000020604001986 */ /* 0x0003e2000c101534 */
[----:B------:R-:W-:Y:S05]  /*32e0*/  @!P2 BRA `(.L_x_42) ;  /* 0x000000000004a947 */ /* 0x000fea0003800000 */
[----:B------:R3:W5:Y:S02]  /*32f0*/  LDG.E.LTC128B.U16 R221, desc[UR52][R218.64+0x10] ;  /* 0x00001034dadd7981 */ /* 0x000764000c1e1520 */
.L_x_42:
[----:B------:R-:W-:Y:S05]  /*3300*/  BSYNC B1 ;  /* 0x0000000000017941 */ /* 0x000fea0003800000 */
.L_x_41:
[----:B-----5:R-:W-:Y:S01]  /*3310*/  HADD2.F32 R7, -RZ, R221.H0_H0 ;  /* 0x200000ddff077230 */ /* 0x020fe20000004100 */
[----:B------:R-:W-:Y:S01]  /*3320*/  ISETP.GT.AND P1, PT, R3, 0x9, PT ;  /* 0x000000090300780c */ /* 0x000fe20003f24270 */
[----:B-1----:R-:W-:Y:S01]  /*3330*/  @P2 IMAD.MOV.U32 R6, RZ, RZ, R12 ;  /* 0x000000ffff062224 */ /* 0x002fe200078e000c */
[----:B------:R-:W-:Y:S02]  /*3340*/  BSSY B1, `(.L_x_43) ;  /* 0x000000a000017945 */ /* 0x000fe40003800000 */
[----:B------:R-:W-:Y:S01]  /*3350*/  FMUL R7, R7, R16 ;  /* 0x0000001007077220 */ /* 0x000fe20000400000 */
[----:B------:R-:W-:-:S03]  /*3360*/  ISETP.GT.AND P3, PT, R0, RZ, P1 ;  /* 0x000000ff0000720c */ /* 0x000fc60000f64270 */
[----:B------:R-:W-:-:S05]  /*3370*/  FFMA R7, R124, R2, R7 ;  /* 0x000000027c077223 */ /* 0x000fca0000000007 */
[----:B------:R-:W-:-:S04]  /*3380*/  F2FP.F16.F32.PACK_AB R7, RZ, R7 ;  /* 0x00000007ff07723e */ /* 0x000fc800000000ff */
[----:B------:R-:W-:Y:S01]  /*3390*/  PRMT R8, R7, 0x7610, R8 ;  /* 0x0000761007087816 */ /* 0x000fe20000000008 */
[----:B------:R-:W-:-:S05]  /*33a0*/  @P2 IMAD.MOV.U32 R7, RZ, RZ, R13 ;  /* 0x000000ffff072224 */ /* 0x000fca00078e000d */
[----:B------:R1:W-:Y:S01]  /*33b0*/  @P2 STG.E.U16 desc[UR52][R6.64+0x10], R8 ;  /* 0x0000100806002986 */ /* 0x0003e2000c101534 */
[----:B------:R-:W-:Y:S05]  /*33c0*/  @!P3 BRA `(.L_x_44) ;  /* 0x000000000004b947 */ /* 0x000fea0003800000 */
[----:B------:R4:W5:Y:S02]  /*33d0*/  LDG.E.LTC128B.U16 R221, desc[UR52][R218.64+0x12] ;  /* 0x00001234dadd7981 */ /* 0x000964000c1e1520 */
.L_x_44:
[----:B------:R-:W-:Y:S05]  /*33e0*/  BSYNC B1 ;  /* 0x0000000000017941 */ /* 0x000fea0003800000 */
.L_x_43:
[----:B-1---5:R-:W-:Y:S01]  /*33f0*/  HADD2.F32 R7, -RZ, R221.H0_H0 ;  /* 0x200000ddff077230 */ /* 0x022fe20000004100 */
[----:B------:R-:W-:Y:S01]  /*3400*/  ISETP.GT.AND P0, PT, R0, 0x8, P0 ;  /* 0x000000080000780c */ /* 0x000fe20000704270 */
[----:B------:R-:W-:Y:S03]  /*3410*/  BSSY B1, `(.L_x_45) ;  /* 0x000000a000017945 */ /* 0x000fe60003800000 */
[----:B------:R-:W-:Y:S01]  /*3420*/  FMUL R6, R7, R16 ;  /* 0x0000001007067220 */ /* 0x000fe20000400000 */
[----:B------:R-:W-:-:S03]  /*3430*/  @P3 IMAD.MOV.U32 R7, RZ, RZ, R13 ;  /* 0x000000ffff073224 */ /* 0x000fc600078e000d */
[----:B------:R-:W-:-:S05]  /*3440*/  FFMA R6, R125, R2, R6 ;  /* 0x000000027d067223 */ /* 0x000fca0000000006 */
[----:B------:R-:W-:-:S04]  /*3450*/  F2FP.F16.F32.PACK_AB R6, RZ, R6 ;  /* 0x00000006ff06723e */ /* 0x000fc800000000ff */
[----:B------:R-:W-:Y:S01]  /*3460*/  PRMT R8, R6, 0x7610, R8 ;  /* 0x0000761006087816 */ /* 0x000fe20000000008 */
[----:B------:R-:W-:-:S05]  /*3470*/  @P3 IMAD.MOV.U32 R6, RZ, RZ, R12 ;  /* 0x000000ffff063224 */ /* 0x000fca00078e000c */
[----:B------:R1:W-:Y:S01]  /*3480*/  @P3 STG.E.U16 desc[UR52][R6.64+0x12], R8 ;  /* 0x0000120806003986 */ /* 0x0003e2000c101534 */
[----:B------:R-:W-:Y:S05]  /*3490*/  @!P0 BRA `(.L_x_46) ;  /* 0x0000000000048947 */ /* 0x000fea0003800000 */
[----:B------:R0:W5:Y:S02]  /*34a0*/  LDG.E.LTC128B.U16 R221, desc[UR52][R20.64+0x10] ;  /* 0x0000103414dd7981 */ /* 0x000164000c1e1520 */
.L_x_46:
[----:B------:R-:W-:Y:S05]  /*34b0*/  BSYNC B1 ;  /* 0x0000000000017941 */ /* 0x000fea0003800000 */
.L_x_45:
[----:B-1---5:R-:W-:Y:S01]  /*34c0*/  HADD2.F32 R7, -RZ, R221.H0_H0 ;  /* 0x200000ddff077230 */ /* 0x022fe20000004100 */
[----:B------:R-:W-:Y:S01]  /*34d0*/  ISETP.GT.AND P1, PT, R0, 0x8, P1 ;  /* 0x000000080000780c */ /* 0x000fe20000f24270 */
[----:B------:R-:W-:Y:S03]  /*34e0*/  BSSY B1, `(.L_x_47) ;  /* 0x0000007000017945 */ /* 0x000fe60003800000 */
[----:B------:R-:W-:-:S04]  /*34f0*/  FMUL R7, R7, R16 ;  /* 0x0000001007077220 */ /* 0x000fc80000400000 */
[----:B------:R-:W-:-:S05]  /*3500*/  FFMA R7, R126, R2, R7 ;  /* 0x000000027e077223 */ /* 0x000fca0000000007 */
[----:B------:R-:W-:-:S05]  /*3510*/  F2FP.F16.F32.PACK_AB R7, RZ, R7 ;  /* 0x00000007ff07723e */ /* 0x000fca00000000ff */
[----:B------:R1:W-:Y:S01]  /*3520*/  @P0 STG.E.U16 desc[UR52][R4.64+0x10], R7 ;  /* 0x0000100704000986 */ /* 0x0003e2000c101534 */
[----:B------:R-:W-:Y:S05]  /*3530*/  @!P1 BRA `(.L_x_48) ;  /* 0x0000000000049947 */ /* 0x000fea0003800000 */
[----:B------:R0:W5:Y:S02]  /*3540*/  LDG.E.LTC128B.U16 R221, desc[UR52][R20.64+0x12] ;  /* 0x0000123414dd7981 */ /* 0x000164000c1e1520 */
.L_x_48:
[----:B------:R-:W-:Y:S05]  /*3550*/  BSYNC B1 ;  /* 0x0000000000017941 */ /* 0x000fea0003800000 */
.L_x_47:
        /* <DEDUP_REMOVED lines=10> */
.L_x_50:
[----:B------:R-:W-:Y:S05]  /*3600*/  BSYNC B1 ;  /* 0x0000000000017941 */ /* 0x000fea0003800000 */
.L_x_49:
        /* <DEDUP_REMOVED lines=13> */
.L_x_52:
[----:B------:R-:W-:Y:S05]  /*36e0*/  BSYNC B1 ;  /* 0x0000000000017941 */ /* 0x000fea0003800000 */
.L_x_51:
        /* <DEDUP_REMOVED lines=12> */
.L_x_54:
[----:B------:R-:W-:Y:S05]  /*37b0*/  BSYNC B1 ;  /* 0x0000000000017941 */ /* 0x000fea0003800000 */
.L_x_53:
        /* <DEDUP_REMOVED lines=9> */
.L_x_56:
[----:B------:R-:W-:Y:S05]  /*3850*/  BSYNC B1 ;  /* 0x0000000000017941 */ /* 0x000fea0003800000 */
.L_x_55:
        /* <DEDUP_REMOVED lines=10> */
.L_x_58:
[----:B------:R-:W-:Y:S05]  /*3900*/  BSYNC B1 ;  /* 0x0000000000017941 */ /* 0x000fea0003800000 */
.L_x_57:
        /* <DEDUP_REMOVED lines=13> */
.L_x_60:
[----:B------:R-:W-:Y:S05]  /*39e0*/  BSYNC B1 ;  /* 0x0000000000017941 */ /* 0x000fea0003800000 */
.L_x_59:
        /* <DEDUP_REMOVED lines=12> */
.L_x_62:
[----:B------:R-:W-:Y:S05]  /*3ab0*/  BSYNC B1 ;  /* 0x0000000000017941 */ /* 0x000fea0003800000 */
.L_x_61:
        /* <DEDUP_REMOVED lines=9> */
.L_x_64:
[----:B------:R-:W-:Y:S05]  /*3b50*/  BSYNC B1 ;  /* 0x0000000000017941 */ /* 0x000fea0003800000 */
.L_x_63:
        /* <DEDUP_REMOVED lines=10> */
.L_x_66:
[----:B------:R-:W-:Y:S05]  /*3c00*/  BSYNC B1 ;  /* 0x0000000000017941 */ /* 0x000fea0003800000 */
.L_x_65:
        /* <DEDUP_REMOVED lines=13> */
.L_x_68:
[----:B------:R-:W-:Y:S05]  /*3ce0*/  BSYNC B1 ;  /* 0x0000000000017941 */ /* 0x000fea0003800000 */
.L_x_67:
        /* <DEDUP_REMOVED lines=12> */
.L_x_70:
[----:B------:R-:W-:Y:S05]  /*3db0*/  BSYNC B1 ;  /* 0x0000000000017941 */ /* 0x000fea0003800000 */
.L_x_69:
        /* <DEDUP_REMOVED lines=9> */
.L_x_72:
[----:B------:R-:W-:Y:S05]  /*3e50*/  BSYNC B1 ;  /* 0x0000000000017941 */ /* 0x000fea0003800000 */
.L_x_71:
        /* <DEDUP_REMOVED lines=10> */
.L_x_74:
[----:B------:R-:W-:Y:S05]  /*3f00*/  BSYNC B1 ;  /* 0x0000000000017941 */ /* 0x000fea0003800000 */
.L_x_73:
        /* <DEDUP_REMOVED lines=13> */
.L_x_76:
[----:B------:R-:W-:Y:S05]  /*3fe0*/  BSYNC B1 ;  /* 0x0000000000017941 */ /* 0x000fea0003800000 */
.L_x_75:
        /* <DEDUP_REMOVED lines=12> */
.L_x_78:
[----:B------:R-:W-:Y:S05]  /*40b0*/  BSYNC B1 ;  /* 0x0000000000017941 */ /* 0x000fea0003800000 */
.L_x_77:
        /* <DEDUP_REMOVED lines=9> */
.L_x_80:
[----:B------:R-:W-:Y:S05]  /*4150*/  BSYNC B1 ;  /* 0x0000000000017941 */ /* 0x000fea0003800000 */
.L_x_79:
        /* <DEDUP_REMOVED lines=10> */
.L_x_82:
[----:B------:R-:W-:Y:S05]  /*4200*/  BSYNC B1 ;  /* 0x0000000000017941 */ /* 0x000fea0003800000 */
.L_x_81:
        /* <DEDUP_REMOVED lines=13> */
.L_x_84:
[----:B------:R-:W-:Y:S05]  /*42e0*/  BSYNC B1 ;  /* 0x0000000000017941 */ /* 0x000fea0003800000 */
.L_x_83:
        /* <DEDUP_REMOVED lines=12> */
.L_x_86:
[----:B------:R-:W-:Y:S05]  /*43b0*/  BSYNC B1 ;  /* 0x0000000000017941 */ /* 0x000fea0003800000 */
.L_x_85:
        /* <DEDUP_REMOVED lines=9> */
.L_x_88:
[----:B------:R-:W-:Y:S05]  /*4450*/  BSYNC B1 ;  /* 0x0000000000017941 */ /* 0x000fea0003800000 */
.L_x_87:
        /* <DEDUP_REMOVED lines=10> */
.L_x_90:
[----:B------:R-:W-:Y:S05]  /*4500*/  BSYNC B1 ;  /* 0x0000000000017941 */ /* 0x000fea0003800000 */
.L_x_89:
        /* <DEDUP_REMOVED lines=13> */
.L_x_92:
[----:B------:R-:W-:Y:S05]  /*45e0*/  BSYNC B1 ;  /* 0x0000000000017941 */ /* 0x000fea0003800000 */
.L_x_91:
        /* <DEDUP_REMOVED lines=12> */
.L_x_94:
[----:B------:R-:W-:Y:S05]  /*46b0*/  BSYNC B1 ;  /* 0x0000000000017941 */ /* 0x000fea0003800000 */
.L_x_93:
        /* <DEDUP_REMOVED lines=9> */
.L_x_96:
[----:B------:R-:W-:Y:S05]  /*4750*/  BSYNC B1 ;  /* 0x0000000000017941 */ /* 0x000fea0003800000 */
.L_x_95:
        /* <DEDUP_REMOVED lines=10> */
.L_x_98:
[----:B------:R-:W-:Y:S05]  /*4800*/  BSYNC B1 ;  /* 0x0000000000017941 */ /* 0x000fea0003800000 */
.L_x_97:
        /* <DEDUP_REMOVED lines=13> */
.L_x_100:
[----:B------:R-:W-:Y:S05]  /*48e0*/  BSYNC B1 ;  /* 0x0000000000017941 */ /* 0x000fea0003800000 */
.L_x_99:
        /* <DEDUP_REMOVED lines=12> */
.L_x_102:
[----:B------:R-:W-:Y:S05]  /*49b0*/  BSYNC B1 ;  /* 0x0000000000017941 */ /* 0x000fea0003800000 */
.L_x_101:
        /* <DEDUP_REMOVED lines=9> */
.L_x_104:
[----:B------:R-:W-:Y:S05]  /*4a50*/  BSYNC B1 ;  /* 0x0000000000017941 */ /* 0x000fea0003800000 */
.L_x_103:
        /* <DEDUP_REMOVED lines=10> */
.L_x_106:
[----:B------:R-:W-:Y:S05]  /*4b00*/  BSYNC B1 ;  /* 0x0000000000017941 */ /* 0x000fea0003800000 */
.L_x_105:
        /* <DEDUP_REMOVED lines=13> */
.L_x_108:
[----:B------:R-:W-:Y:S05]  /*4be0*/  BSYNC B1 ;  /* 0x0000000000017941 */ /* 0x000fea0003800000 */
.L_x_107:
        /* <DEDUP_REMOVED lines=12> */
.L_x_110:
[----:B------:R-:W-:Y:S05]  /*4cb0*/  BSYNC B1 ;  /* 0x0000000000017941 */ /* 0x000fea0003800000 */
.L_x_109:
        /* <DEDUP_REMOVED lines=9> */
.L_x_112:
[----:B------:R-:W-:Y:S05]  /*4d50*/  BSYNC B1 ;  /* 0x0000000000017941 */ /* 0x000fea0003800000 */
.L_x_111:
        /* <DEDUP_REMOVED lines=10> */
.L_x_114:
[----:B------:R-:W-:Y:S05]  /*4e00*/  BSYNC B1 ;  /* 0x0000000000017941 */ /* 0x000fea0003800000 */
.L_x_113:
        /* <DEDUP_REMOVED lines=13> */
.L_x_116:
[----:B------:R-:W-:Y:S05]  /*4ee0*/  BSYNC B1 ;  /* 0x0000000000017941 */ /* 0x000fea0003800000 */
.L_x_115:
        /* <DEDUP_REMOVED lines=12> */
.L_x_118:
[----:B------:R-:W-:Y:S05]  /*4fb0*/  BSYNC B1 ;  /* 0x0000000000017941 */ /* 0x000fea0003800000 */
.L_x_117:
        /* <DEDUP_REMOVED lines=9> */
.L_x_120:
[----:B------:R-:W-:Y:S05]  /*5050*/  BSYNC B1 ;  /* 0x0000000000017941 */ /* 0x000fea0003800000 */
.L_x_119:
        /* <DEDUP_REMOVED lines=10> */
.L_x_122:
[----:B------:R-:W-:Y:S05]  /*5100*/  BSYNC B1 ;  /* 0x0000000000017941 */ /* 0x000fea0003800000 */
.L_x_121:
        /* <DEDUP_REMOVED lines=13> */
.L_x_124:
[----:B------:R-:W-:Y:S05]  /*51e0*/  BSYNC B1 ;  /* 0x0000000000017941 */ /* 0x000fea0003800000 */
.L_x_123:
        /* <DEDUP_REMOVED lines=12> */
.L_x_126:
[----:B------:R-:W-:Y:S05]  /*52b0*/  BSYNC B1 ;  /* 0x0000000000017941 */ /* 0x000fea0003800000 */
.L_x_125:
        /* <DEDUP_REMOVED lines=9> */
.L_x_128:
[----:B------:R-:W-:Y:S05]  /*5350*/  BSYNC B1 ;  /* 0x0000000000017941 */ /* 0x000fea0003800000 */
.L_x_127:
        /* <DEDUP_REMOVED lines=10> */
.L_x_130:
[----:B------:R-:W-:Y:S05]  /*5400*/  BSYNC B1 ;  /* 0x0000000000017941 */ /* 0x000fea0003800000 */
.L_x_129:
        /* <DEDUP_REMOVED lines=8> */
[----:B------:R-:W-:Y:S02]  /*5490*/  PRMT R8, R7, 0x7610, R8 ;  /* 0x0000761007087816 */ /* 0x000fe40000000008 */
[----:B------:R-:W-:-:S05]  /*54a0*/  @P2 MOV R7, R13 ;  /* 0x0000000d00072202 */ /* 0x000fca0000000f00 */
[----:B------:R1:W-:Y:S01]  /*54b0*/  @P2 STG.E.U16 desc[UR52][R6.64+0xc0], R8 ;  /* 0x0000c00806002986 */ /* 0x0003e2000c101534 */
[----:B------:R-:W-:Y:S05]  /*54c0*/  @!P3 BRA `(.L_x_132) ;  /* 0x000000000004b947 */ /* 0x000fea0003800000 */
[----:B------:R0:W5:Y:S02]  /*54d0*/  LDG.E.LTC128B.U16 R221, desc[UR52][R218.64+0xc2] ;  /* 0x0000c234dadd7981 */ /* 0x000164000c1e1520 */
.L_x_132:
[----:B------:R-:W-:Y:S05]  /*54e0*/  BSYNC B1 ;  /* 0x0000000000017941 */ /* 0x000fea0003800000 */
.L_x_131:
        /* <DEDUP_REMOVED lines=12> */
.L_x_134:
[----:B------:R-:W-:Y:S05]  /*55b0*/  BSYNC B1 ;  /* 0x0000000000017941 */ /* 0x000fea0003800000 */
.L_x_133:
        /* <DEDUP_REMOVED lines=9> */
.L_x_136:
[----:B------:R-:W-:Y:S05]  /*5650*/  BSYNC B1 ;  /* 0x0000000000017941 */ /* 0x000fea0003800000 */
.L_x_135:
        /* <DEDUP_REMOVED lines=10> */
.L_x_138:
[----:B------:R-:W-:Y:S05]  /*5700*/  BSYNC B1 ;  /* 0x0000000000017941 */ /* 0x000fea0003800000 */
.L_x_137:
        /* <DEDUP_REMOVED lines=13> */
.L_x_140:
[----:B------:R-:W-:Y:S05]  /*57e0*/  BSYNC B1 ;  /* 0x0000000000017941 */ /* 0x000fea0003800000 */
.L_x_139:
        /* <DEDUP_REMOVED lines=12> */
.L_x_142:
[----:B------:R-:W-:Y:S05]  /*58b0*/  BSYNC B1 ;  /* 0x0000000000017941 */ /* 0x000fea0003800000 */
.L_x_141:
        /* <DEDUP_REMOVED lines=9> */
.L_x_144:
[----:B------:R-:W-:Y:S05]  /*5950*/  BSYNC B1 ;  /* 0x0000000000017941 */ /* 0x000fea0003800000 */
.L_x_143:
        /* <DEDUP_REMOVED lines=10> */
.L_x_146:
[----:B------:R-:W-:Y:S05]  /*5a00*/  BSYNC B1 ;  /* 0x0000000000017941 */ /* 0x000fea0003800000 */
.L_x_145:
        /* <DEDUP_REMOVED lines=13> */
.L_x_148:
[----:B------:R-:W-:Y:S05]  /*5ae0*/  BSYNC B1 ;  /* 0x0000000000017941 */ /* 0x000fea0003800000 */
.L_x_147:
        /* <DEDUP_REMOVED lines=12> */
.L_x_150:
[----:B------:R-:W-:Y:S05]  /*5bb0*/  BSYNC B1 ;  /* 0x0000000000017941 */ /* 0x000fea0003800000 */
.L_x_149:
        /* <DEDUP_REMOVED lines=9> */
.L_x_152:
[----:B------:R-:W-:Y:S05]  /*5c50*/  BSYNC B1 ;  /* 0x0000000000017941 */ /* 0x000fea0003800000 */
.L_x_151:
        /* <DEDUP_REMOVED lines=10> */
.L_x_154:
[----:B------:R-:W-:Y:S05]  /*5d00*/  BSYNC B1 ;  /* 0x0000000000017941 */ /* 0x000fea0003800000 */
.L_x_153:
        /* <DEDUP_REMOVED lines=13> */
.L_x_156:
[----:B------:R-:W-:Y:S05]  /*5de0*/  BSYNC B1 ;  /* 0x0000000000017941 */ /* 0x000fea0003800000 */
.L_x_155:
        /* <DEDUP_REMOVED lines=12> */
.L_x_158:
[----:B------:R-:W-:Y:S05]  /*5eb0*/  BSYNC B1 ;  /* 0x0000000000017941 */ /* 0x000fea0003800000 */
.L_x_157:
        /* <DEDUP_REMOVED lines=9> */
.L_x_160:
[----:B------:R-:W-:Y:S05]  /*5f50*/  BSYNC B1 ;  /* 0x0000000000017941 */ /* 0x000fea0003800000 */
.L_x_159:
        /* <DEDUP_REMOVED lines=10> */
.L_x_162:
[----:B------:R-:W-:Y:S05]  /*6000*/  BSYNC B1 ;  /* 0x0000000000017941 */ /* 0x000fea0003800000 */
.L_x_161:
        /* <DEDUP_REMOVED lines=13> */
.L_x_164:
[----:B------:R-:W-:Y:S05]  /*60e0*/  BSYNC B1 ;  /* 0x0000000000017941 */ /* 0x000fea0003800000 */
.L_x_163:
        /* <DEDUP_REMOVED lines=12> */
.L_x_166:
[----:B------:R-:W-:Y:S05]  /*61b0*/  BSYNC B1 ;  /* 0x0000000000017941 */ /* 0x000fea0003800000 */
.L_x_165:
        /* <DEDUP_REMOVED lines=9> */
.L_x_168:
[----:B------:R-:W-:Y:S05]  /*6250*/  BSYNC B1 ;  /* 0x0000000000017941 */ /* 0x000fea0003800000 */
.L_x_167:
        /* <DEDUP_REMOVED lines=10> */
.L_x_170:
[----:B------:R-:W-:Y:S05]  /*6300*/  BSYNC B1 ;  /* 0x0000000000017941 */ /* 0x000fea0003800000 */
.L_x_169:
        /* <DEDUP_REMOVED lines=13> */
.L_x_172:
[----:B------:R-:W-:Y:S05]  /*63e0*/  BSYNC B1 ;  /* 0x0000000000017941 */ /* 0x000fea0003800000 */
.L_x_171:
        /* <DEDUP_REMOVED lines=12> */
.L_x_174:
[----:B------:R-:W-:Y:S05]  /*64b0*/  BSYNC B1 ;  /* 0x0000000000017941 */ /* 0x000fea0003800000 */
.L_x_173:
        /* <DEDUP_REMOVED lines=9> */
.L_x_176:
[----:B------:R-:W-:Y:S05]  /*6550*/  BSYNC B1 ;  /* 0x0000000000017941 */ /* 0x000fea0003800000 */
.L_x_175:
        /* <DEDUP_REMOVED lines=10> */
.L_x_178:
[----:B------:R-:W-:Y:S05]  /*6600*/  BSYNC B1 ;  /* 0x0000000000017941 */ /* 0x000fea0003800000 */
.L_x_177:
        /* <DEDUP_REMOVED lines=13> */
.L_x_180:
[----:B------:R-:W-:Y:S05]  /*66e0*/  BSYNC B1 ;  /* 0x0000000000017941 */ /* 0x000fea0003800000 */
.L_x_179:
        /* <DEDUP_REMOVED lines=12> */
.L_x_182:
[----:B------:R-:W-:Y:S05]  /*67b0*/  BSYNC B1 ;  /* 0x0000000000017941 */ /* 0x000fea0003800000 */
.L_x_181:
        /* <DEDUP_REMOVED lines=9> */
.L_x_184:
[----:B------:R-:W-:Y:S05]  /*6850*/  BSYNC B1 ;  /* 0x0000000000017941 */ /* 0x000fea0003800000 */
.L_x_183:
        /* <DEDUP_REMOVED lines=10> */
.L_x_186:
[----:B------:R-:W-:Y:S05]  /*6900*/  BSYNC B1 ;  /* 0x0000000000017941 */ /* 0x000fea0003800000 */
.L_x_185:
        /* <DEDUP_REMOVED lines=13> */
.L_x_188:
[----:B------:R-:W-:Y:S05]  /*69e0*/  BSYNC B1 ;  /* 0x0000000000017941 */ /* 0x000fea0003800000 */
.L_x_187:
        /* <DEDUP_REMOVED lines=12> */
.L_x_190:
[----:B------:R-:W-:Y:S05]  /*6ab0*/  BSYNC B1 ;  /* 0x0000000000017941 */ /* 0x000fea0003800000 */
.L_x_189:
        /* <DEDUP_REMOVED lines=9> */
.L_x_192:
[----:B------:R-:W-:Y:S05]  /*6b50*/  BSYNC B1 ;  /* 0x0000000000017941 */ /* 0x000fea0003800000 */
.L_x_191:
        /* <DEDUP_REMOVED lines=10> */
.L_x_194:
[----:B------:R-:W-:Y:S05]  /*6c00*/  BSYNC B1 ;  /* 0x0000000000017941 */ /* 0x000fea0003800000 */
.L_x_193:
        /* <DEDUP_REMOVED lines=13> */
.L_x_196:
[----:B------:R-:W-:Y:S05]  /*6ce0*/  BSYNC B1 ;  /* 0x0000000000017941 */ /* 0x000fea0003800000 */
.L_x_195:
        /* <DEDUP_REMOVED lines=12> */
.L_x_198:
[----:B------:R-:W-:Y:S05]  /*6db0*/  BSYNC B1 ;  /* 0x0000000000017941 */ /* 0x000fea0003800000 */
.L_x_197:
        /* <DEDUP_REMOVED lines=9> */
.L_x_200:
[----:B------:R-:W-:Y:S05]  /*6e50*/  BSYNC B1 ;  /* 0x0000000000017941 */ /* 0x000fea0003800000 */
.L_x_199:
        /* <DEDUP_REMOVED lines=10> */
.L_x_202:
[----:B------:R-:W-:Y:S05]  /*6f00*/  BSYNC B1 ;  /* 0x0000000000017941 */ /* 0x000fea0003800000 */
.L_x_201:
        /* <DEDUP_REMOVED lines=13> */
.L_x_204:
[----:B------:R-:W-:Y:S05]  /*6fe0*/  BSYNC B1 ;  /* 0x0000000000017941 */ /* 0x000fea0003800000 */
.L_x_203:
        /* <DEDUP_REMOVED lines=12> */
.L_x_206:
[----:B------:R-:W-:Y:S05]  /*70b0*/  BSYNC B1 ;  /* 0x0000000000017941 */ /* 0x000fea0003800000 */
.L_x_205:
        /* <DEDUP_REMOVED lines=9> */
.L_x_208:
[----:B------:R-:W-:Y:S05]  /*7150*/  BSYNC B1 ;  /* 0x0000000000017941 */ /* 0x000fea0003800000 */
.L_x_207:
        /* <DEDUP_REMOVED lines=10> */
.L_x_210:
[----:B------:R-:W-:Y:S05]  /*7200*/  BSYNC B1 ;  /* 0x0000000000017941 */ /* 0x000fea0003800000 */
.L_x_209:
        /* <DEDUP_REMOVED lines=13> */
.L_x_212:
[----:B------:R-:W-:Y:S05]  /*72e0*/  BSYNC B1 ;  /* 0x0000000000017941 */ /* 0x000fea0003800000 */
.L_x_211:
        /* <DEDUP_REMOVED lines=12> */
.L_x_214:
[----:B------:R-:W-:Y:S05]  /*73b0*/  BSYNC B1 ;  /* 0x0000000000017941 */ /* 0x000fea0003800000 */
.L_x_213:
        /* <DEDUP_REMOVED lines=9> */
.L_x_216:
[----:B------:R-:W-:Y:S05]  /*7450*/  BSYNC B1 ;  /* 0x0000000000017941 */ /* 0x000fea0003800000 */
.L_x_215:
        /* <DEDUP_REMOVED lines=10> */
.L_x_218:
[----:B------:R-:W-:Y:S05]  /*7500*/  BSYNC B1 ;  /* 0x0000000000017941 */ /* 0x000fea0003800000 */
.L_x_217:
        /* <DEDUP_REMOVED lines=13> */
.L_x_220:
[----:B------:R-:W-:Y:S05]  /*75e0*/  BSYNC B1 ;  /* 0x0000000000017941 */ /* 0x000fea0003800000 */
.L_x_219:
        /* <DEDUP_REMOVED lines=12> */
.L_x_222:
[----:B------:R-:W-:Y:S05]  /*76b0*/  BSYNC B1 ;  /* 0x0000000000017941 */ /* 0x000fea0003800000 */
.L_x_221:
        /* <DEDUP_REMOVED lines=9> */
.L_x_224:
[----:B------:R-:W-:Y:S05]  /*7750*/  BSYNC B1 ;  /* 0x0000000000017941 */ /* 0x000fea0003800000 */
.L_x_223:
        /* <DEDUP_REMOVED lines=10> */
.L_x_226:
[----:B------:R-:W-:Y:S05]  /*7800*/  BSYNC B1 ;  /* 0x0000000000017941 */ /* 0x000fea0003800000 */
.L_x_225:
        /* <DEDUP_REMOVED lines=13> */
.L_x_228:
[----:B------:R-:W-:Y:S05]  /*78e0*/  BSYNC B1 ;  /* 0x0000000000017941 */ /* 0x000fea0003800000 */
.L_x_227:
[----:B-1---5:R-:W-:Y:S01]  /*78f0*/  HADD2.F32 R7, -RZ, R221.H0_H0 ;  /* 0x200000ddff077230 */ /* 0x022fe20000004100 */
[----:B------:R-:W-:Y:S01]  /*7900*/  ISETP.GT.AND P0, PT, R0, 0x8, P0 ;  /* 0x000000080000780c */ /* 0x000fe20000704270 */
[----:B------:R-:W-:Y:S03]  /*7910*/  BSSY B1, `(.L_x_229) ;  /* 0x000000a000017945 */ /* 0x000fe60003800000 */
[----:B------:R-:W-:Y:S01]  /*7920*/  FMUL R6, R7, R16 ;  /* 0x0000001007067220 */ /* 0x000fe20000400000 */
[----:B------:R-:W-:-:S03]  /*7930*/  @P3 IMAD.MOV.U32 R7, RZ, RZ, R13 ;  /* 0x000000ffff073224 */ /* 0x000fc600078e000d */
[----:B------:R-:W-:-:S05]  /*7940*/  FFMA R6, R25, R2, R6 ;  /* 0x0000000219067223 */ /* 0x000fca0000000006 */
[----:B------:R-:W-:-:S04]  /*7950*/  F2FP.F16.F32.PACK_AB R6, RZ, R6 ;  /* 0x00000006ff06723e */ /* 0x000fc800000000ff */
[----:B------:R-:W-:Y:S02]  /*7960*/  PRMT R8, R6, 0x7610, R8 ;  /* 0x0000761006087816 */ /* 0x000fe40000000008 */
[----:B------:R-:W-:-:S05]  /*7970*/  @P3 MOV R6, R12 ;  /* 0x0000000c00063202 */ /* 0x000fca0000000f00 */
[----:B------:R1:W-:Y:S01]  /*7980*/  @P3 STG.E.U16 desc[UR52][R6.64+0x182], R8 ;  /* 0x0001820806003986 */ /* 0x0003e2000c101534 */
[----:B------:R-:W-:Y:S05]  /*7990*/  @!P0 BRA `(.L_x_230) ;  /* 0x0000000000048947 */ /* 0x000fea0003800000 */
[----:B------:R0:W5:Y:S02]  /*79a0*/  LDG.E.LTC128B.U16 R221, desc[UR52][R20.64+0x180] ;  /* 0x0001803414dd7981 */ /* 0x000164000c1e1520 */
.L_x_230:
[----:B------:R-:W-:Y:S05]  /*79b0*/  BSYNC B1 ;  /* 0x0000000000017941 */ /* 0x000fea0003800000 */
.L_x_229:
        /* <DEDUP_REMOVED lines=9> */
.L_x_232:
[----:B------:R-:W-:Y:S05]  /*7a50*/  BSYNC B1 ;  /* 0x0000000000017941 */ /* 0x000fea0003800000 */
.L_x_231:
        /* <DEDUP_REMOVED lines=10> */
.L_x_234:
[----:B------:R-:W-:Y:S05]  /*7b00*/  BSYNC B1 ;  /* 0x0000000000017941 */ /* 0x000fea0003800000 */
.L_x_233:
        /* <DEDUP_REMOVED lines=13> */
.L_x_236:
[----:B------:R-:W-:Y:S05]  /*7be0*/  BSYNC B1 ;  /* 0x0000000000017941 */ /* 0x000fea0003800000 */
.L_x_235:
        /* <DEDUP_REMOVED lines=12> */
.L_x_238:
[----:B------:R-:W-:Y:S05]  /*7cb0*/  BSYNC B1 ;  /* 0x0000000000017941 */ /* 0x000fea0003800000 */
.L_x_237:
        /* <DEDUP_REMOVED lines=9> */
.L_x_240:
[----:B------:R-:W-:Y:S05]  /*7d50*/  BSYNC B1 ;  /* 0x0000000000017941 */ /* 0x000fea0003800000 */
.L_x_239:
        /* <DEDUP_REMOVED lines=10> */
.L_x_242:
[----:B------:R-:W-:Y:S05]  /*7e00*/  BSYNC B1 ;  /* 0x0000000000017941 */ /* 0x000fea0003800000 */
.L_x_241:
        /* <DEDUP_REMOVED lines=13> */
.L_x_244:
[----:B------:R-:W-:Y:S05]  /*7ee0*/  BSYNC B1 ;  /* 0x0000000000017941 */ /* 0x000fea0003800000 */
.L_x_243:
        /* <DEDUP_REMOVED lines=12> */
.L_x_246:
[----:B------:R-:W-:Y:S05]  /*7fb0*/  BSYNC B1 ;  /* 0x0000000000017941 */ /* 0x000fea0003800000 */
.L_x_245:
        /* <DEDUP_REMOVED lines=9> */
.L_x_248:
[----:B------:R-:W-:Y:S05]  /*8050*/  BSYNC B1 ;  /* 0x0000000000017941 */ /* 0x000fea0003800000 */
.L_x_247:
        /* <DEDUP_REMOVED lines=10> */
.L_x_250:
[----:B------:R-:W-:Y:S05]  /*8100*/  BSYNC B1 ;  /* 0x0000000000017941 */ /* 0x000fea0003800000 */
.L_x_249:
        /* <DEDUP_REMOVED lines=13> */
.L_x_252:
[----:B------:R-:W-:Y:S05]  /*81e0*/  BSYNC B1 ;  /* 0x0000000000017941 */ /* 0x000fea0003800000 */
.L_x_251:
        /* <DEDUP_REMOVED lines=12> */
.L_x_254:
[----:B------:R-:W-:Y:S05]  /*82b0*/  BSYNC B1 ;  /* 0x0000000000017941 */ /* 0x000fea0003800000 */
.L_x_253:
        /* <DEDUP_REMOVED lines=9> */
.L_x_256:
[----:B------:R-:W-:Y:S05]  /*8350*/  BSYNC B1 ;  /* 0x0000000000017941 */ /* 0x000fea0003800000 */
.L_x_255:
        /* <DEDUP_REMOVED lines=10> */
.L_x_258:
[----:B------:R-:W-:Y:S05]  /*8400*/  BSYNC B1 ;  /* 0x0000000000017941 */ /* 0x000fea0003800000 */
.L_x_257:
        /* <DEDUP_REMOVED lines=13> */
.L_x_260:
[----:B------:R-:W-:Y:S05]  /*84e0*/  BSYNC B1 ;  /* 0x0000000000017941 */ /* 0x000fea0003800000 */
.L_x_259:
        /* <DEDUP_REMOVED lines=12> */
.L_x_262:
[----:B------:R-:W-:Y:S05]  /*85b0*/  BSYNC B1 ;  /* 0x0000000000017941 */ /* 0x000fea0003800000 */
.L_x_261:
        /* <DEDUP_REMOVED lines=9> */
.L_x_264:
[----:B------:R-:W-:Y:S05]  /*8650*/  BSYNC B1 ;  /* 0x0000000000017941 */ /* 0x000fea0003800000 */
.L_x_263:
        /* <DEDUP_REMOVED lines=10> */
.L_x_266:
[----:B------:R-:W-:Y:S05]  /*8700*/  BSYNC B1 ;  /* 0x0000000000017941 */ /* 0x000fea0003800000 */
.L_x_265:
        /* <DEDUP_REMOVED lines=13> */
.L_x_268:
[----:B------:R-:W-:Y:S05]  /*87e0*/  BSYNC B1 ;  /* 0x0000000000017941 */ /* 0x000fea0003800000 */
.L_x_267:
        /* <DEDUP_REMOVED lines=12> */
.L_x_270:
[----:B------:R-:W-:Y:S05]  /*88b0*/  BSYNC B1 ;  /* 0x0000000000017941 */ /* 0x000fea0003800000 */
.L_x_269:
        /* <DEDUP_REMOVED lines=9> */
.L_x_272:
[----:B------:R-:W-:Y:S05]  /*8950*/  BSYNC B1 ;  /* 0x0000000000017941 */ /* 0x000fea0003800000 */
.L_x_271:
        /* <DEDUP_REMOVED lines=10> */
.L_x_274:
[----:B------:R-:W-:Y:S05]  /*8a00*/  BSYNC B1 ;  /* 0x0000000000017941 */ /* 0x000fea0003800000 */
.L_x_273:
        /* <DEDUP_REMOVED lines=13> */
.L_x_276:
[----:B------:R-:W-:Y:S05]  /*8ae0*/  BSYNC B1 ;  /* 0x0000000000017941 */ /* 0x000fea0003800000 */
.L_x_275:
        /* <DEDUP_REMOVED lines=12> */
.L_x_278:
[----:B------:R-:W-:Y:S05]  /*8bb0*/  BSYNC B1 ;  /* 0x0000000000017941 */ /* 0x000fea0003800000 */
.L_x_277:
        /* <DEDUP_REMOVED lines=9> */
.L_x_280:
[----:B------:R-:W-:Y:S05]  /*8c50*/  BSYNC B1 ;  /* 0x0000000000017941 */ /* 0x000fea0003800000 */
.L_x_279:
        /* <DEDUP_REMOVED lines=10> */
.L_x_282:
[----:B------:R-:W-:Y:S05]  /*8d00*/  BSYNC B1 ;  /* 0x0000000000017941 */ /* 0x000fea0003800000 */
.L_x_281:
        /* <DEDUP_REMOVED lines=13> */
.L_x_284:
[----:B------:R-:W-:Y:S05]  /*8de0*/  BSYNC B1 ;  /* 0x0000000000017941 */ /* 0x000fea0003800000 */
.L_x_283:
        /* <DEDUP_REMOVED lines=12> */
.L_x_286:
[----:B------:R-:W-:Y:S05]  /*8eb0*/  BSYNC B1 ;  /* 0x0000000000017941 */ /* 0x000fea0003800000 */
.L_x_285:
        /* <DEDUP_REMOVED lines=9> */
.L_x_288:
[----:B------:R-:W-:Y:S05]  /*8f50*/  BSYNC B1 ;  /* 0x0000000000017941 */ /* 0x000fea0003800000 */
.L_x_287:
        /* <DEDUP_REMOVED lines=10> */
.L_x_290:
[----:B------:R-:W-:Y:S05]  /*9000*/  BSYNC B1 ;  /* 0x0000000000017941 */ /* 0x000fea0003800000 */
.L_x_289:
        /* <DEDUP_REMOVED lines=13> */
.L_x_292:
[----:B------:R-:W-:Y:S05]  /*90e0*/  BSYNC B1 ;  /* 0x0000000000017941 */ /* 0x000fea0003800000 */
.L_x_291:
        /* <DEDUP_REMOVED lines=12> */
.L_x_294:
[----:B------:R-:W-:Y:S05]  /*91b0*/  BSYNC B1 ;  /* 0x0000000000017941 */ /* 0x000fea0003800000 */
.L_x_293:
        /* <DEDUP_REMOVED lines=9> */
.L_x_296:
[----:B------:R-:W-:Y:S05]  /*9250*/  BSYNC B1 ;  /* 0x0000000000017941 */ /* 0x000fea0003800000 */
.L_x_295:
        /* <DEDUP_REMOVED lines=10> */
.L_x_298:
[----:B------:R-:W-:Y:S05]  /*9300*/  BSYNC B1 ;  /* 0x0000000000017941 */ /* 0x000fea0003800000 */
.L_x_297:
        /* <DEDUP_REMOVED lines=13> */
.L_x_300:
[----:B------:R-:W-:Y:S05]  /*93e0*/  BSYNC B1 ;  /* 0x0000000000017941 */ /* 0x000fea0003800000 */
.L_x_299:
        /* <DEDUP_REMOVED lines=12> */
.L_x_302:
[----:B------:R-:W-:Y:S05]  /*94b0*/  BSYNC B1 ;  /* 0x0000000000017941 */ /* 0x000fea0003800000 */
.L_x_301:
        /* <DEDUP_REMOVED lines=9> */
.L_x_304:
[----:B------:R-:W-:Y:S05]  /*9550*/  BSYNC B1 ;  /* 0x0000000000017941 */ /* 0x000fea0003800000 */
.L_x_303:
        /* <DEDUP_REMOVED lines=10> */
.L_x_306:
[----:B------:R-:W-:Y:S05]  /*9600*/  BSYNC B1 ;  /* 0x0000000000017941 */ /* 0x000fea0003800000 */
.L_x_305:
        /* <DEDUP_REMOVED lines=13> */
.L_x_308:
[----:B------:R-:W-:Y:S05]  /*96e0*/  BSYNC B1 ;  /* 0x0000000000017941 */ /* 0x000fea0003800000 */
.L_x_307:
        /* <DEDUP_REMOVED lines=12> */
.L_x_310:
[----:B------:R-:W-:Y:S05]  /*97b0*/  BSYNC B1 ;  /* 0x0000000000017941 */ /* 0x000fea0003800000 */
.L_x_309:
        /* <DEDUP_REMOVED lines=9> */
.L_x_312:
[----:B------:R-:W-:Y:S05]  /*9850*/  BSYNC B1 ;  /* 0x0000000000017941 */ /* 0x000fea0003800000 */
.L_x_311:
        /* <DEDUP_REMOVED lines=10> */
.L_x_314:
[----:B------:R-:W-:Y:S05]  /*9900*/  BSYNC B1 ;  /* 0x0000000000017941 */ /* 0x000fea0003800000 */
.L_x_313:
        /* <DEDUP_REMOVED lines=13> */
.L_x_316:
[----:B------:R-:W-:Y:S05]  /*99e0*/  BSYNC B1 ;  /* 0x0000000000017941 */ /* 0x000fea0003800000 */
.L_x_315:
        /* <DEDUP_REMOVED lines=12> */
.L_x_318:
[----:B------:R-:W-:Y:S05]  /*9ab0*/  BSYNC B1 ;  /* 0x0000000000017941 */ /* 0x000fea0003800000 */
.L_x_317:
        /* <DEDUP_REMOVED lines=9> */
.L_x_320:
[----:B------:R-:W-:Y:S05]  /*9b50*/  BSYNC B1 ;  /* 0x0000000000017941 */ /* 0x000fea0003800000 */
.L_x_319:
        /* <DEDUP_REMOVED lines=10> */
.L_x_322:
[----:B------:R-:W-:Y:S05]  /*9c00*/  BSYNC B1 ;  /* 0x0000000000017941 */ /* 0x000fea0003800000 */
.L_x_321:
        /* <DEDUP_REMOVED lines=13> */
.L_x_324:
[----:B------:R-:W-:Y:S05]  /*9ce0*/  BSYNC B1 ;  /* 0x0000000000017941 */ /* 0x000fea0003800000 */
.L_x_323:
[----:B-1---5:R-:W-:Y:S01]  /*9cf0*/  HADD2.F32 R7, -RZ, R221.H0_H0 ;  /* 0x200000ddff077230 */ /* 0x022fe20000004100 */
[----:B------:R-:W-:Y:S01]  /*9d00*/  ISETP.GT.AND P0, PT, R0, 0x8, P0 ;  /* 0x000000080000780c */ /* 0x000fe20000704270 */
[----:B------:R-:W-:Y:S03]  /*9d10*/  BSSY B1, `(.L_x_325) ;  /* 0x000000a000017945 */ /* 0x000fe60003800000 */
[----:B------:R-:W-:Y:S01]  /*9d20*/  FMUL R6, R7, R16 ;  /* 0x0000001007067220 */ /* 0x000fe20000400000 */
[----:B------:R-:W-:-:S03]  /*9d30*/  @P3 MOV R7, R13 ;  /* 0x0000000d00073202 */ /* 0x000fc60000000f00 */
[----:B------:R-:W-:-:S05]  /*9d40*/  FFMA R6, R73, R2, R6 ;  /* 0x0000000249067223 */ /* 0x000fca0000000006 */
[----:B------:R-:W-:-:S04]  /*9d50*/  F2FP.F16.F32.PACK_AB R6, RZ, R6 ;  /* 0x00000006ff06723e */ /* 0x000fc800000000ff */
[----:B------:R-:W-:Y:S01]  /*9d60*/  PRMT R8, R6, 0x7610, R8 ;  /* 0x0000761006087816 */ /* 0x000fe20000000008 */
[----:B------:R-:W-:-:S05]  /*9d70*/  @P3 IMAD.MOV.U32 R6, RZ, RZ, R12 ;  /* 0x000000ffff063224 */ /* 0x000fca00078e000c */
[----:B------:R1:W-:Y:S01]  /*9d80*/  @P3 STG.E.U16 desc[UR52][R6.64+0x242], R8 ;  /* 0x0002420806003986 */ /* 0x0003e2000c101534 */
[----:B------:R-:W-:Y:S05]  /*9d90*/  @!P0 BRA `(.L_x_326) ;  /* 0x0000000000048947 */ /* 0x000fea0003800000 */
[----:B------:R0:W5:Y:S02]  /*9da0*/  LDG.E.LTC128B.U16 R221, desc[UR52][R20.64+0x240] ;  /* 0x0002403414dd7981 */ /* 0x000164000c1e1520 */
.L_x_326:
[----:B------:R-:W-:Y:S05]  /*9db0*/  BSYNC B1 ;  /* 0x0000000000017941 */ /* 0x000fea0003800000 */
.L_x_325:
        /* <DEDUP_REMOVED lines=9> */
.L_x_328:
[----:B------:R-:W-:Y:S05]  /*9e50*/  BSYNC B1 ;  /* 0x0000000000017941 */ /* 0x000fea0003800000 */
.L_x_327:
        /* <DEDUP_REMOVED lines=10> */
.L_x_330:
[----:B------:R-:W-:Y:S05]  /*9f00*/  BSYNC B1 ;  /* 0x0000000000017941 */ /* 0x000fea0003800000 */
.L_x_329:
        /* <DEDUP_REMOVED lines=13> */
.L_x_332:
[----:B------:R-:W-:Y:S05]  /*9fe0*/  BSYNC B1 ;  /* 0x0000000000017941 */ /* 0x000fea0003800000 */
.L_x_331:
        /* <DEDUP_REMOVED lines=12> */
.L_x_334:
[----:B------:R-:W-:Y:S05]  /*a0b0*/  BSYNC B1 ;  /* 0x0000000000017941 */ /* 0x000fea0003800000 */
.L_x_333:
        /* <DEDUP_REMOVED lines=9> */
.L_x_336:
[----:B------:R-:W-:Y:S05]  /*a150*/  BSYNC B1 ;  /* 0x0000000000017941 */ /* 0x000fea0003800000 */
.L_x_335:
        /* <DEDUP_REMOVED lines=10> */
.L_x_338:
[----:B------:R-:W-:Y:S05]  /*a200*/  BSYNC B1 ;  /* 0x0000000000017941 */ /* 0x000fea0003800000 */
.L_x_337:
        /* <DEDUP_REMOVED lines=13> */
.L_x_340:
[----:B------:R-:W-:Y:S05]  /*a2e0*/  BSYNC B1 ;  /* 0x0000000000017941 */ /* 0x000fea0003800000 */
.L_x_339:
        /* <DEDUP_REMOVED lines=12> */
.L_x_342:
[----:B------:R-:W-:Y:S05]  /*a3b0*/  BSYNC B1 ;  /* 0x0000000000017941 */ /* 0x000fea0003800000 */
.L_x_341:
        /* <DEDUP_REMOVED lines=9> */
.L_x_344:
[----:B------:R-:W-:Y:S05]  /*a450*/  BSYNC B1 ;  /* 0x0000000000017941 */ /* 0x000fea0003800000 */
.L_x_343:
        /* <DEDUP_REMOVED lines=10> */
.L_x_346:
[----:B------:R-:W-:Y:S05]  /*a500*/  BSYNC B1 ;  /* 0x0000000000017941 */ /* 0x000fea0003800000 */
.L_x_345:
        /* <DEDUP_REMOVED lines=13> */
.L_x_348:
[----:B------:R-:W-:Y:S05]  /*a5e0*/  BSYNC B1 ;  /* 0x0000000000017941 */ /* 0x000fea0003800000 */
.L_x_347:
        /* <DEDUP_REMOVED lines=12> */
.L_x_350:
[----:B------:R-:W-:Y:S05]  /*a6b0*/  BSYNC B1 ;  /* 0x0000000000017941 */ /* 0x000fea0003800000 */
.L_x_349:
        /* <DEDUP_REMOVED lines=9> */
.L_x_352:
[----:B------:R-:W-:Y:S05]  /*a750*/  BSYNC B1 ;  /* 0x0000000000017941 */ /* 0x000fea0003800000 */
.L_x_351:
        /* <DEDUP_REMOVED lines=10> */
.L_x_354:
[----:B------:R-:W-:Y:S05]  /*a800*/  BSYNC B1 ;  /* 0x0000000000017941 */ /* 0x000fea0003800000 */
.L_x_353:
        /* <DEDUP_REMOVED lines=13> */
.L_x_356:
[----:B------:R-:W-:Y:S05]  /*a8e0*/  BSYNC B1 ;  /* 0x0000000000017941 */ /* 0x000fea0003800000 */
.L_x_355:
        /* <DEDUP_REMOVED lines=12> */
.L_x_358:
[----:B------:R-:W-:Y:S05]  /*a9b0*/  BSYNC B1 ;  /* 0x0000000000017941 */ /* 0x000fea0003800000 */
.L_x_357:
        /* <DEDUP_REMOVED lines=9> */
.L_x_360:
[----:B------:R-:W-:Y:S05]  /*aa50*/  BSYNC B1 ;  /* 0x0000000000017941 */ /* 0x000fea0003800000 */
.L_x_359:
        /* <DEDUP_REMOVED lines=10> */
.L_x_362:
[----:B------:R-:W-:Y:S05]  /*ab00*/  BSYNC B1 ;  /* 0x0000000000017941 */ /* 0x000fea0003800000 */
.L_x_361:
        /* <DEDUP_REMOVED lines=13> */
.L_x_364:
[----:B------:R-:W-:Y:S05]  /*abe0*/  BSYNC B1 ;  /* 0x0000000000017941 */ /* 0x000fea0003800000 */
.L_x_363:
        /* <DEDUP_REMOVED lines=12> */
.L_x_366:
[----:B------:R-:W-:Y:S05]  /*acb0*/  BSYNC B1 ;  /* 0x0000000000017941 */ /* 0x000fea0003800000 */
.L_x_365:
        /* <DEDUP_REMOVED lines=9> */
.L_x_368:
[----:B------:R-:W-:Y:S05]  /*ad50*/  BSYNC B1 ;  /* 0x0000000000017941 */ /* 0x000fea0003800000 */
.L_x_367:
        /* <DEDUP_REMOVED lines=10> */
.L_x_370:
[----:B------:R-:W-:Y:S05]  /*ae00*/  BSYNC B1 ;  /* 0x0000000000017941 */ /* 0x000fea0003800000 */
.L_x_369:
        /* <DEDUP_REMOVED lines=13> */
.L_x_372:
[----:B------:R-:W-:Y:S05]  /*aee0*/  BSYNC B1 ;  /* 0x0000000000017941 */ /* 0x000fea0003800000 */
.L_x_371:
        /* <DEDUP_REMOVED lines=12> */
.L_x_374:
[----:B------:R-:W-:Y:S05]  /*afb0*/  BSYNC B1 ;  /* 0x0000000000017941 */ /* 0x000fea0003800000 */
.L_x_373:
        /* <DEDUP_REMOVED lines=9> */
.L_x_376:
[----:B------:R-:W-:Y:S05]  /*b050*/  BSYNC B1 ;  /* 0x0000000000017941 */ /* 0x000fea0003800000 */
.L_x_375:
        /* <DEDUP_REMOVED lines=10> */
.L_x_378:
[----:B------:R-:W-:Y:S05]  /*b100*/  BSYNC B1 ;  /* 0x0000000000017941 */ /* 0x000fea0003800000 */
.L_x_377:
        /* <DEDUP_REMOVED lines=13> */
.L_x_380:
[----:B------:R-:W-:Y:S05]  /*b1e0*/  BSYNC B1 ;  /* 0x0000000000017941 */ /* 0x000fea0003800000 */
.L_x_379:
        /* <DEDUP_REMOVED lines=12> */
.L_x_382:
[----:B------:R-:W-:Y:S05]  /*b2b0*/  BSYNC B1 ;  /* 0x0000000000017941 */ /* 0x000fea0003800000 */
.L_x_381:
        /* <DEDUP_REMOVED lines=9> */
.L_x_384:
[----:B------:R-:W-:Y:S05]  /*b350*/  BSYNC B1 ;  /* 0x0000000000017941 */ /* 0x000fea0003800000 */
.L_x_383:
        /* <DEDUP_REMOVED lines=10> */
.L_x_386:
[----:B------:R-:W-:Y:S05]  /*b400*/  BSYNC B1 ;  /* 0x0000000000017941 */ /* 0x000fea0003800000 */
.L_x_385:
        /* <DEDUP_REMOVED lines=13> */
.L_x_388:
[----:B------:R-:W-:Y:S05]  /*b4e0*/  BSYNC B1 ;  /* 0x0000000000017941 */ /* 0x000fea0003800000 */
.L_x_387:
        /* <DEDUP_REMOVED lines=12> */
.L_x_390:
[----:B------:R-:W-:Y:S05]  /*b5b0*/  BSYNC B1 ;  /* 0x0000000000017941 */ /* 0x000fea0003800000 */
.L_x_389:
        /* <DEDUP_REMOVED lines=9> */
.L_x_392:
[----:B------:R-:W-:Y:S05]  /*b650*/  BSYNC B1 ;  /* 0x0000000000017941 */ /* 0x000fea0003800000 */
.L_x_391:
        /* <DEDUP_REMOVED lines=10> */
.L_x_394:
[----:B------:R-:W-:Y:S05]  /*b700*/  BSYNC B1 ;  /* 0x0000000000017941 */ /* 0x000fea0003800000 */
.L_x_393:
        /* <DEDUP_REMOVED lines=13> */
.L_x_396:
[----:B------:R-:W-:Y:S05]  /*b7e0*/  BSYNC B1 ;  /* 0x0000000000017941 */ /* 0x000fea0003800000 */
.L_x_395:
        /* <DEDUP_REMOVED lines=12> */
.L_x_398:
[----:B------:R-:W-:Y:S05]  /*b8b0*/  BSYNC B1 ;  /* 0x0000000000017941 */ /* 0x000fea0003800000 */
.L_x_397:
        /* <DEDUP_REMOVED lines=9> */
.L_x_400:
[----:B------:R-:W-:Y:S05]  /*b950*/  BSYNC B1 ;  /* 0x0000000000017941 */ /* 0x000fea0003800000 */
.L_x_399:
        /* <DEDUP_REMOVED lines=10> */
.L_x_402:
[----:B------:R-:W-:Y:S05]  /*ba00*/  BSYNC B1 ;  /* 0x0000000000017941 */ /* 0x000fea0003800000 */
.L_x_401:
        /* <DEDUP_REMOVED lines=13> */
.L_x_404:
[----:B------:R-:W-:Y:S05]  /*bae0*/  BSYNC B1 ;  /* 0x0000000000017941 */ /* 0x000fea0003800000 */
.L_x_403:
        /* <DEDUP_REMOVED lines=12> */
.L_x_406:
[----:B------:R-:W-:Y:S05]  /*bbb0*/  BSYNC B1 ;  /* 0x0000000000017941 */ /* 0x000fea0003800000 */
.L_x_405:
        /* <DEDUP_REMOVED lines=9> */
.L_x_408:
[----:B------:R-:W-:Y:S05]  /*bc50*/  BSYNC B1 ;  /* 0x0000000000017941 */ /* 0x000fea0003800000 */
.L_x_407:
        /* <DEDUP_REMOVED lines=10> */
.L_x_410:
[----:B------:R-:W-:Y:S05]  /*bd00*/  BSYNC B1 ;  /* 0x0000000000017941 */ /* 0x000fea0003800000 */
.L_x_409:
        /* <DEDUP_REMOVED lines=13> */
.L_x_412:
[----:B------:R-:W-:Y:S05]  /*bde0*/  BSYNC B1 ;  /* 0x0000000000017941 */ /* 0x000fea0003800000 */
.L_x_411:
        /* <DEDUP_REMOVED lines=9> */
.L_x_414:
[----:B------:R-:W-:Y:S05]  /*be80*/  BSYNC B1 ;  /* 0x0000000000017941 */ /* 0x000fea0003800000 */
.L_x_413:
[----:B-----5:R-:W-:Y:S01]  /*be90*/  HADD2.F32 R3, -RZ, R221.H0_H0 ;  /* 0x200000ddff037230 */ /* 0x020fe20000004100 */
        /* <DEDUP_REMOVED lines=8> */
.L_x_416:
[----:B------:R-:W-:Y:S05]  /*bf20*/  BSYNC B1 ;  /* 0x0000000000017941 */ /* 0x000fea0003800000 */
.L_x_415:
[----:B------:R-:W-:Y:S05]  /*bf30*/  @!P1 BRA `(.L_x_417) ;  /* 0x0000004000a49947 */ /* 0x000fea0003800000 */
[----:B-----5:R-:W-:-:S05]  /*bf40*/  HADD2.F32 R221, -RZ, R221.H0_H0 ;  /* 0x200000ddffdd7230 */ /* 0x020fca0000004100 */
[----:B------:R-:W-:-:S04]  /*bf50*/  FMUL R0, R221, R16 ;  /* 0x00000010dd007220 */ /* 0x000fc80000400000 */
[----:B------:R-:W-:-:S05]  /*bf60*/  FFMA R0, R119, R2, R0 ;  /* 0x0000000277007223 */ /* 0x000fca0000000000 */
[----:B------:R-:W-:-:S05]  /*bf70*/  F2FP.F16.F32.PACK_AB R0, RZ, R0 ;  /* 0x00000000ff00723e */ /* 0x000fca00000000ff */
[----:B------:R0:W-:Y:S01]  /*bf80*/  STG.E.U16 desc[UR52][R4.64+0x2f2], R0 ;  /* 0x0002f20004007986 */ /* 0x0001e2000c101534 */
[----:B------:R-:W-:Y:S05]  /*bf90*/  BRA `(.L_x_417) ;  /* 0x00000040008c7947 */ /* 0x000fea0003800000 */
.L_x_36:
[----:B------:R-:W-:Y:S01]  /*bfa0*/  ULDC.64 UR4, c[0x0][0x5c0] ;  /* 0x0001700000047ab9 */ /* 0x000fe20000000a00 */
[----:B------:R-:W-:Y:S01]  /*bfb0*/  ISETP.GT.AND P3, PT, R3, 0x1, PT ;  /* 0x000000010300780c */ /* 0x000fe20003f64270 */
[-C--:B------:R-:W-:Y:S01]  /*bfc0*/  FMUL R7, R120, R2.reuse ;  /* 0x0000000278077220 */ /* 0x080fe20000400000 */
[----:B------:R-:W-:Y:S01]  /*bfd0*/  LEA R8, P2, R14, UR4, 0x1 ;  /* 0x000000040e087c11 */ /* 0x000fe2000f8408ff */
[-C--:B------:R-:W-:Y:S01]  /*bfe0*/  FMUL R6, R121, R2.reuse ;  /* 0x0000000279067220 */ /* 0x080fe20000400000 */
[----:B------:R-:W-:Y:S01]  /*bff0*/  SHF.L.U64.HI R5, R4, 0x4, R5 ;  /* 0x0000000404057819 */ /* 0x000fe20000010205 */
[-C--:B------:R-:W-:Y:S01]  /*c000*/  FMUL R122, R122, R2.reuse ;  /* 0x000000027a7a7220 */ /* 0x080fe20000400000 */
[----:B------:R-:W-:Y:S01]  /*c010*/  LEA.HI.X R9, R14, UR5, R13, 0x1, P2 ;  /* 0x000000050e097c11 */ /* 0x000fe200090f0c0d */
[-C--:B------:R-:W-:Y:S01]  /*c020*/  FMUL R123, R123, R2.reuse ;  /* 0x000000027b7b7220 */ /* 0x080fe20000400000 */
[----:B------:R-:W-:Y:S01]  /*c030*/  ISETP.GT.AND P2, PT, R0, RZ, P3 ;  /* 0x000000ff0000720c */ /* 0x000fe20001f44270 */
[-C--:B------:R-:W-:Y:S01]  /*c040*/  FMUL R124, R124, R2.reuse ;  /* 0x000000027c7c7220 */ /* 0x080fe20000400000 */
[----:B------:R-:W-:Y:S01]  /*c050*/  F2FP.F16.F32.PACK_AB R7, RZ, R7 ;  /* 0x00000007ff07723e */ /* 0x000fe200000000ff */
[----:B------:R-:W-:Y:S01]  /*c060*/  FMUL R125, R125, R2 ;  /* 0x000000027d7d7220 */ /* 0x000fe20000400000 */
[----:B------:R-:W-:Y:S01]  /*c070*/  F2FP.F16.F32.PACK_AB R6, RZ, R6 ;  /* 0x00000006ff06723e */ /* 0x000fe200000000ff */
[----:B------:R-:W-:Y:S01]  /*c080*/  FMUL R126, R126, R2 ;  /* 0x000000027e7e7220 */ /* 0x000fe20000400000 */
[----:B------:R-:W-:Y:S01]  /*c090*/  LEA R4, P5, R4, R8, 0x4 ;  /* 0x0000000804047211 */ /* 0x000fe200078a20ff */
[----:B------:R0:W-:Y:S01]  /*c0a0*/  @P1 STG.E.U16 desc[UR52][R8.64], R7 ;  /* 0x0000000708001986 */ /* 0x0001e2000c101534 */
[----:B------:R-:W-:Y:S01]  /*c0b0*/  PRMT R10, R6, 0x7610, R10 ;  /* 0x00007610060a7816 */ /* 0x000fe2000000000a */
[-C--:B------:R-:W-:Y:S01]  /*c0c0*/  FMUL R127, R127, R2.reuse ;  /* 0x000000027f7f7220 */ /* 0x080fe20000400000 */
[C---:B------:R-:W-:Y:S01]  /*c0d0*/  ISETP.GT.AND P1, PT, R0.reuse, 0x8, P0 ;  /* 0x000000080000780c */ /* 0x040fe20000724270 */
[--C-:B------:R-:W-:Y:S01]  /*c0e0*/  IMAD.X R5, R5, 0x1, R9.reuse, P5 ;  /* 0x0000000105057824 */ /* 0x100fe200028e0609 */
[----:B------:R-:W-:Y:S01]  /*c0f0*/  ISETP.GT.AND P3, PT, R0, 0x8, P3 ;  /* 0x000000080000780c */ /* 0x000fe20001f64270 */
[--C-:B------:R-:W-:Y:S01]  /*c100*/  @P2 IMAD.MOV.U32 R6, RZ, RZ, R8.reuse ;  /* 0x000000ffff062224 */ /* 0x100fe200078e0008 */
[----:B------:R-:W-:Y:S01]  /*c110*/  ISETP.GT.AND P0, PT, R3, 0x9, PT ;  /* 0x000000090300780c */ /* 0x000fe20003f04270 */
[----:B------:R-:W-:Y:S01]  /*c120*/  FMUL R128, R128, R2 ;  /* 0x0000000280807220 */ /* 0x000fe20000400000 */
[----:B------:R-:W-:Y:S01]  /*c130*/  F2FP.F16.F32.PACK_AB R122, RZ, R122 ;  /* 0x0000007aff7a723e */ /* 0x000fe200000000ff */
[-C--:B------:R-:W-:Y:S01]  /*c140*/  FMUL R129, R129, R2.reuse ;  /* 0x0000000281817220 */ /* 0x080fe20000400000 */
[----:B------:R-:W-:Y:S01]  /*c150*/  ISETP.GT.AND P5, PT, R0, RZ, P0 ;  /* 0x000000ff0000720c */ /* 0x000fe200007a4270 */
[--C-:B0-----:R-:W-:Y:S01]  /*c160*/  @P2 IMAD.MOV.U32 R7, RZ, RZ, R9.reuse ;  /* 0x000000ffff072224 */ /* 0x101fe200078e0009 */
[----:B------:R-:W-:Y:S01]  /*c170*/  F2FP.F16.F32.PACK_AB R123, RZ, R123 ;  /* 0x0000007bff7b723e */ /* 0x000fe200000000ff */
[----:B------:R-:W-:Y:S01]  /*c180*/  FMUL R130, R130, R2 ;  /* 0x0000000282827220 */ /* 0x000fe20000400000 */
[----:B------:R-:W-:Y:S01]  /*c190*/  F2FP.F16.F32.PACK_AB R124, RZ, R124 ;  /* 0x0000007cff7c723e */ /* 0x000fe200000000ff */
[-C--:B------:R-:W-:Y:S01]  /*c1a0*/  FMUL R131, R131, R2.reuse ;  /* 0x0000000283837220 */ /* 0x080fe20000400000 */
[----:B------:R0:W-:Y:S01]  /*c1b0*/  @P2 STG.E.U16 desc[UR52][R6.64+0x2], R10 ;  /* 0x0000020a06002986 */ /* 0x0001e2000c101534 */
[----:B------:R-:W-:Y:S01]  /*c1c0*/  ISETP.GT.AND P2, PT, R3, 0x8, PT ;  /* 0x000000080300780c */ /* 0x000fe20003f44270 */
[-C--:B------:R-:W-:Y:S01]  /*c1d0*/  FMUL R132, R132, R2.reuse ;  /* 0x0000000284847220 */ /* 0x080fe20000400000 */
[----:B------:R-:W-:Y:S01]  /*c1e0*/  F2FP.F16.F32.PACK_AB R125, RZ, R125 ;  /* 0x0000007dff7d723e */ /* 0x000fe200000000ff */
[----:B------:R-:W-:Y:S01]  /*c1f0*/  @P1 STG.E.U16 desc[UR52][R4.64], R122 ;  /* 0x0000007a04001986 */ /* 0x000fe2000c101534 */
[C---:B------:R-:W-:Y:S01]  /*c200*/  ISETP.GT.AND P4, PT, R0.reuse, RZ, P2 ;  /* 0x000000ff0000720c */ /* 0x040fe20001784270 */
[-C--:B------:R-:W-:Y:S01]  /*c210*/  FMUL R133, R133, R2.reuse ;  /* 0x0000000285857220 */ /* 0x080fe20000400000 */
[----:B------:R-:W-:Y:S01]  /*c220*/  ISETP.GT.AND P1, PT, R0, 0x8, P2 ;  /* 0x000000080000780c */ /* 0x000fe20001724270 */
[----:B------:R-:W-:Y:S01]  /*c230*/  @P3 STG.E.U16 desc[UR52][R4.64+0x2], R123 ;  /* 0x0000027b04003986 */ /* 0x000fe2000c101534 */
[----:B------:R-:W-:Y:S01]  /*c240*/  ISETP.GT.AND P3, PT, R3, 0x10, PT ;  /* 0x000000100300780c */ /* 0x000fe20003f64270 */
[-C--:B------:R-:W-:Y:S01]  /*c250*/  FMUL R134, R134, R2.reuse ;  /* 0x0000000286867220 */ /* 0x080fe20000400000 */
[----:B------:R-:W-:Y:S01]  /*c260*/  ISETP.GT.AND P2, PT, R0, 0x8, P0 ;  /* 0x000000080000780c */ /* 0x000fe20000744270 */
[-C--:B------:R-:W-:Y:S01]  /*c270*/  FMUL R135, R135, R2.reuse ;  /* 0x0000000287877220 */ /* 0x080fe20000400000 */
[----:B------:R-:W-:Y:S01]  /*c280*/  ISETP.GT.AND P0, PT, R3, 0x11, PT ;  /* 0x000000110300780c */ /* 0x000fe20003f04270 */
[----:B------:R-:W-:Y:S01]  /*c290*/  FMUL R136, R136, R2 ;  /* 0x0000000288887220 */ /* 0x000fe20000400000 */
[----:B------:R-:W-:Y:S01]  /*c2a0*/  F2FP.F16.F32.PACK_AB R126, RZ, R126 ;  /* 0x0000007eff7e723e */ /* 0x000fe200000000ff */
[----:B------:R-:W-:Y:S01]  /*c2b0*/  FMUL R137, R137, R2 ;  /* 0x0000000289897220 */ /* 0x000fe20000400000 */
[----:B------:R-:W-:Y:S01]  /*c2c0*/  F2FP.F16.F32.PACK_AB R127, RZ, R127 ;  /* 0x0000007fff7f723e */ /* 0x000fe200000000ff */
[--C-:B0-----:R-:W-:Y:S01]  /*c2d0*/  @P4 IMAD.MOV.U32 R6, RZ, RZ, R8.reuse ;  /* 0x000000ffff064224 */ /* 0x101fe200078e0008 */
[----:B------:R-:W-:Y:S01]  /*c2e0*/  F2FP.F16.F32.PACK_AB R128, RZ, R128 ;  /* 0x00000080ff80723e */ /* 0x000fe200000000ff */
[--C-:B------:R-:W-:Y:S01]  /*c2f0*/  @P4 IMAD.MOV.U32 R7, RZ, RZ, R9.reuse ;  /* 0x000000ffff074224 */ /* 0x100fe200078e0009 */
[----:B------:R-:W-:Y:S01]  /*c300*/  F2FP.F16.F32.PACK_AB R129, RZ, R129 ;  /* 0x00000081ff81723e */ /* 0x000fe200000000ff */
[----:B------:R-:W-:Y:S01]  /*c310*/  FMUL R138, R138, R2 ;  /* 0x000000028a8a7220 */ /* 0x000fe20000400000 */
[----:B------:R-:W-:Y:S01]  /*c320*/  F2FP.F16.F32.PACK_AB R130, RZ, R130 ;  /* 0x00000082ff82723e */ /* 0x000fe200000000ff */
[-C--:B------:R-:W-:Y:S01]  /*c330*/  FMUL R139, R139, R2.reuse ;  /* 0x000000028b8b7220 */ /* 0x080fe20000400000 */
[----:B------:R0:W-:Y:S01]  /*c340*/  @P4 STG.E.U16 desc[UR52][R6.64+0x10], R124 ;  /* 0x0000107c06004986 */ /* 0x0001e2000c101534 */
[----:B------:R-:W-:Y:S01]  /*c350*/  ISETP.GT.AND P4, PT, R0, RZ, P3 ;  /* 0x000000ff0000720c */ /* 0x000fe20001f84270 */
[-C--:B------:R-:W-:Y:S01]  /*c360*/  FMUL R140, R140, R2.reuse ;  /* 0x000000028c8c7220 */ /* 0x080fe20000400000 */
[----:B------:R-:W-:Y:S01]  /*c370*/  F2FP.F16.F32.PACK_AB R131, RZ, R131 ;  /* 0x00000083ff83723e */ /* 0x000fe200000000ff */
[----:B------:R-:W-:Y:S01]  /*c380*/  FMUL R141, R141, R2 ;  /* 0x000000028d8d7220 */ /* 0x000fe20000400000 */
[----:B------:R-:W-:Y:S01]  /*c390*/  F2FP.F16.F32.PACK_AB R132, RZ, R132 ;  /* 0x00000084ff84723e */ /* 0x000fe200000000ff */
[-C--:B------:R-:W-:Y:S01]  /*c3a0*/  FMUL R142, R142, R2.reuse ;  /* 0x000000028e8e7220 */ /* 0x080fe20000400000 */
[----:B------:R-:W-:Y:S01]  /*c3b0*/  F2FP.F16.F32.PACK_AB R133, RZ, R133 ;  /* 0x00000085ff85723e */ /* 0x000fe200000000ff */
[----:B------:R-:W-:Y:S01]  /*c3c0*/  FMUL R143, R143, R2 ;  /* 0x000000028f8f7220 */ /* 0x000fe20000400000 */
[----:B------:R-:W-:Y:S01]  /*c3d0*/  F2FP.F16.F32.PACK_AB R134, RZ, R134 ;  /* 0x00000086ff86723e */ /* 0x000fe200000000ff */
[-C--:B------:R-:W-:Y:S01]  /*c3e0*/  FMUL R144, R144, R2.reuse ;  /* 0x0000000290907220 */ /* 0x080fe20000400000 */
[----:B------:R-:W-:Y:S01]  /*c3f0*/  F2FP.F16.F32.PACK_AB R135, RZ, R135 ;  /* 0x00000087ff87723e */ /* 0x000fe200000000ff */
[--C-:B0-----:R-:W-:Y:S01]  /*c400*/  @P5 IMAD.MOV.U32 R6, RZ, RZ, R8.reuse ;  /* 0x000000ffff065224 */ /* 0x101fe200078e0008 */
[----:B------:R-:W-:Y:S01]  /*c410*/  @P5 MOV R7, R9 ;  /* 0x0000000900075202 */ /* 0x000fe20000000f00 */
[----:B------:R-:W-:Y:S01]  /*c420*/  FMUL R145, R145, R2 ;  /* 0x0000000291917220 */ /* 0x000fe20000400000 */
[----:B------:R-:W-:Y:S01]  /*c430*/  F2FP.F16.F32.PACK_AB R136, RZ, R136 ;  /* 0x00000088ff88723e */ /* 0x000fe200000000ff */
[-C--:B------:R-:W-:Y:S01]  /*c440*/  FMUL R146, R146, R2.reuse ;  /* 0x0000000292927220 */ /* 0x080fe20000400000 */
[----:B------:R-:W-:Y:S01]  /*c450*/  F2FP.F16.F32.PACK_AB R137, RZ, R137 ;  /* 0x00000089ff89723e */ /* 0x000fe200000000ff */
[----:B------:R0:W-:Y:S01]  /*c460*/  @P5 STG.E.U16 desc[UR52][R6.64+0x12], R125 ;  /* 0x0000127d06005986 */ /* 0x0001e2000c101534 */
[C---:B------:R-:W-:Y:S01]  /*c470*/  ISETP.GT.AND P5, PT, R0.reuse, RZ, P0 ;  /* 0x000000ff0000720c */ /* 0x040fe200007a4270 */
[----:B------:R-:W-:Y:S01]  /*c480*/  FMUL R147, R147, R2 ;  /* 0x0000000293937220 */ /* 0x000fe20000400000 */
[----:B------:R-:W-:Y:S01]  /*c490*/  F2FP.F16.F32.PACK_AB R138, RZ, R138 ;  /* 0x0000008aff8a723e */ /* 0x000fe200000000ff */
[----:B------:R-:W-:Y:S01]  /*c4a0*/  @P1 STG.E.U16 desc[UR52][R4.64+0x10], R126 ;  /* 0x0000107e04001986 */ /* 0x000fe2000c101534 */
[----:B------:R-:W-:Y:S01]  /*c4b0*/  ISETP.GT.AND P1, PT, R0, 0x8, P3 ;  /* 0x000000080000780c */ /* 0x000fe20001f24270 */
[-C--:B------:R-:W-:Y:S01]  /*c4c0*/  FMUL R148, R148, R2.reuse ;  /* 0x0000000294947220 */ /* 0x080fe20000400000 */
[----:B------:R-:W-:Y:S01]  /*c4d0*/  ISETP.GT.AND P3, PT, R3, 0x18, PT ;  /* 0x000000180300780c */ /* 0x000fe20003f64270 */
[----:B------:R-:W-:Y:S01]  /*c4e0*/  @P2 STG.E.U16 desc[UR52][R4.64+0x12], R127 ;  /* 0x0000127f04002986 */ /* 0x000fe2000c101534 */
[----:B------:R-:W-:Y:S01]  /*c4f0*/  ISETP.GT.AND P2, PT, R0, 0x8, P0 ;  /* 0x000000080000780c */ /* 0x000fe20000744270 */
[----:B------:R-:W-:Y:S01]  /*c500*/  FMUL R149, R149, R2 ;  /* 0x0000000295957220 */ /* 0x000fe20000400000 */
[----:B------:R-:W-:Y:S01]  /*c510*/  ISETP.GT.AND P0, PT, R3, 0x19, PT ;  /* 0x000000190300780c */ /* 0x000fe20003f04270 */
[--C-:B0-----:R-:W-:Y:S01]  /*c520*/  @P4 IMAD.MOV.U32 R6, RZ, RZ, R8.reuse ;  /* 0x000000ffff064224 */ /* 0x101fe200078e0008 */
[----:B------:R-:W-:Y:S01]  /*c530*/  F2FP.F16.F32.PACK_AB R139, RZ, R139 ;  /* 0x0000008bff8b723e */ /* 0x000fe200000000ff */
[--C-:B------:R-:W-:Y:S01]  /*c540*/  @P4 IMAD.MOV.U32 R7, RZ, RZ, R9.reuse ;  /* 0x000000ffff074224 */ /* 0x100fe200078e0009 */
[----:B------:R-:W-:Y:S01]  /*c550*/  F2FP.F16.F32.PACK_AB R140, RZ, R140 ;  /* 0x0000008cff8c723e */ /* 0x000fe200000000ff */
[-C--:B------:R-:W-:Y:S01]  /*c560*/  FMUL R150, R150, R2.reuse ;  /* 0x0000000296967220 */ /* 0x080fe20000400000 */
[----:B------:R-:W-:Y:S01]  /*c570*/  F2FP.F16.F32.PACK_AB R141, RZ, R141 ;  /* 0x0000008dff8d723e */ /* 0x000fe200000000ff */
[-C--:B------:R-:W-:Y:S01]  /*c580*/  FMUL R151, R151, R2.reuse ;  /* 0x0000000297977220 */ /* 0x080fe20000400000 */
[----:B------:R0:W-:Y:S01]  /*c590*/  @P4 STG.E.U16 desc[UR52][R6.64+0x20], R128 ;  /* 0x0000208006004986 */ /* 0x0001e2000c101534 */
[----:B------:R-:W-:Y:S01]  /*c5a0*/  ISETP.GT.AND P4, PT, R0, RZ, P3 ;  /* 0x000000ff0000720c */ /* 0x000fe20001f84270 */
        /* <DEDUP_REMOVED lines=448> */
[----:B------:R-:W-:Y:S01]  /*e1b0*/  @P4 MOV R6, R8 ;  /* 0x0000000800064202 */ /* 0x000fe20000000f00 */
[-C--:B------:R-:W-:Y:S01]  /*e1c0*/  FMUL R102, R102, R2.reuse ;  /* 0x0000000266667220 */ /* 0x080fe20000400000 */
[----:B------:R-:W-:Y:S01]  /*e1d0*/  F2FP.F16.F32.PACK_AB R91, RZ, R91 ;  /* 0x0000005bff5b723e */ /* 0x000fe200000000ff */
[----:B------:R-:W-:Y:S01]  /*e1e0*/  FMUL R103, R103, R2 ;  /* 0x0000000267677220 */ /* 0x000fe20000400000 */
[----:B------:R-:W-:Y:S01]  /*e1f0*/  F2FP.F16.F32.PACK_AB R92, RZ, R92 ;  /* 0x0000005cff5c723e */ /* 0x000fe200000000ff */
        /* <DEDUP_REMOVED lines=20> */
[C---:B------:R-:W-:Y:S01]  /*e340*/  ISETP.GT.AND P5, PT, R0.reuse, RZ, P0 ;  /* 0x000000ff0000720c */ /* 0x040fe200007a4270 */
[-C--:B------:R-:W-:Y:S01]  /*e350*/  FMUL R111, R111, R2.reuse ;  /* 0x000000026f6f7220 */ /* 0x080fe20000400000 */
        /* <DEDUP_REMOVED lines=9> */
[----:B0-----:R-:W-:Y:S01]  /*e3f0*/  @P4 IMAD.MOV.U32 R6, RZ, RZ, R8 ;  /* 0x000000ffff064224 */ /* 0x001fe200078e0008 */
[----:B------:R-:W-:Y:S01]  /*e400*/  F2FP.F16.F32.PACK_AB R102, RZ, R102 ;  /* 0x00000066ff66723e */ /* 0x000fe200000000ff */
[----:B------:R-:W-:Y:S01]  /*e410*/  @P4 IMAD.MOV.U32 R7, RZ, RZ, R9 ;  /* 0x000000ffff074224 */ /* 0x000fe200078e0009 */
        /* <DEDUP_REMOVED lines=13> */
[----:B------:R-:W-:-:S02]  /*e4f0*/  F2FP.F16.F32.PACK_AB R108, RZ, R108 ;  /* 0x0000006cff6c723e */ /* 0x000fc400000000ff */
[----:B------:R-:W-:Y:S01]  /*e500*/  F2FP.F16.F32.PACK_AB R109, RZ, R109 ;  /* 0x0000006dff6d723e */ /* 0x000fe200000000ff */
[----:B0-----:R-:W-:Y:S01]  /*e510*/  @P5 IMAD.MOV.U32 R6, RZ, RZ, R8 ;  /* 0x000000ffff065224 */ /* 0x001fe200078e0008 */
[----:B------:R-:W-:Y:S01]  /*e520*/  F2FP.F16.F32.PACK_AB R110, RZ, R110 ;  /* 0x0000006eff6e723e */ /* 0x000fe200000000ff */
[----:B------:R-:W-:Y:S01]  /*e530*/  @P5 IMAD.MOV.U32 R7, RZ, RZ, R9 ;  /* 0x000000ffff075224 */ /* 0x000fe200078e0009 */
[----:B------:R-:W-:Y:S02]  /*e540*/  F2FP.F16.F32.PACK_AB R111, RZ, R111 ;  /* 0x0000006fff6f723e */ /* 0x000fe400000000ff */
[----:B------:R-:W-:Y:S02]  /*e550*/  F2FP.F16.F32.PACK_AB R112, RZ, R112 ;  /* 0x00000070ff70723e */ /* 0x000fe400000000ff */
[----:B------:R0:W-:Y:S01]  /*e560*/  @P5 STG.E.U16 desc[UR52][R6.64+0xf2], R181 ;  /* 0x0000f2b506005986 */ /* 0x0001e2000c101534 */
[C---:B------:R-:W-:Y:S02]  /*e570*/  ISETP.GT.AND P5, PT, R0.reuse, RZ, P0 ;  /* 0x000000ff0000720c */ /* 0x040fe400007a4270 */
[----:B------:R-:W-:Y:S01]  /*e580*/  F2FP.F16.F32.PACK_AB R113, RZ, R113 ;  /* 0x00000071ff71723e */ /* 0x000fe200000000ff */
[----:B------:R-:W-:Y:S01]  /*e590*/  @P1 STG.E.U16 desc[UR52][R4.64+0xf0], R182 ;  /* 0x0000f0b604001986 */ /* 0x000fe2000c101534 */
[----:B------:R-:W-:-:S02]  /*e5a0*/  ISETP.GT.AND P1, PT, R0, 0x8, P3 ;  /* 0x000000080000780c */ /* 0x000fc40001f24270 */
[C---:B------:R-:W-:Y:S01]  /*e5b0*/  ISETP.GT.AND P3, PT, R3.reuse, 0x88, PT ;  /* 0x000000880300780c */ /* 0x040fe20003f64270 */
[----:B------:R-:W-:Y:S01]  /*e5c0*/  @P2 STG.E.U16 desc[UR52][R4.64+0xf2], R183 ;  /* 0x0000f2b704002986 */ /* 0x000fe2000c101534 */
[----:B------:R-:W-:Y:S02]  /*e5d0*/  ISETP.GT.AND P2, PT, R0, 0x8, P0 ;  /* 0x000000080000780c */ /* 0x000fe40000744270 */
[----:B------:R-:W-:Y:S01]  /*e5e0*/  ISETP.GT.AND P0, PT, R3, 0x89, PT ;  /* 0x000000890300780c */ /* 0x000fe20003f04270 */
[----:B0-----:R-:W-:Y:S01]  /*e5f0*/  @P4 IMAD.MOV.U32 R6, RZ, RZ, R8 ;  /* 0x000000ffff064224 */ /* 0x001fe200078e0008 */
[----:B------:R-:W-:Y:S01]  /*e600*/  F2FP.F16.F32.PACK_AB R114, RZ, R114 ;  /* 0x00000072ff72723e */ /* 0x000fe200000000ff */
[----:B------:R-:W-:Y:S01]  /*e610*/  @P4 IMAD.MOV.U32 R7, RZ, RZ, R9 ;  /* 0x000000ffff074224 */ /* 0x000fe200078e0009 */
[----:B------:R-:W-:Y:S02]  /*e620*/  F2FP.F16.F32.PACK_AB R115, RZ, R115 ;  /* 0x00000073ff73723e */ /* 0x000fe400000000ff */
[----:B------:R-:W-:-:S02]  /*e630*/  F2FP.F16.F32.PACK_AB R116, RZ, R116 ;  /* 0x00000074ff74723e */ /* 0x000fc400000000ff */
[----:B------:R0:W-:Y:S01]  /*e640*/  @P4 STG.E.U16 desc[UR52][R6.64+0x100], R184 ;  /* 0x000100b806004986 */ /* 0x0001e2000c101534 */
[----:B------:R-:W-:Y:S02]  /*e650*/  ISETP.GT.AND P4, PT, R0, RZ, P3 ;  /* 0x000000ff0000720c */ /* 0x000fe40001f84270 */
[----:B------:R-:W-:Y:S02]  /*e660*/  F2FP.F16.F32.PACK_AB R117, RZ, R117 ;  /* 0x00000075ff75723e */ /* 0x000fe400000000ff */
[----:B------:R-:W-:Y:S02]  /*e670*/  F2FP.F16.F32.PACK_AB R118, RZ, R118 ;  /* 0x00000076ff76723e */ /* 0x000fe400000000ff */
[----:B------:R-:W-:Y:S01]  /*e680*/  F2FP.F16.F32.PACK_AB R119, RZ, R119 ;  /* 0x00000077ff77723e */ /* 0x000fe200000000ff */
[----:B0-----:R-:W-:Y:S02]  /*e690*/  @P5 IMAD.MOV.U32 R6, RZ, RZ, R8 ;  /* 0x000000ffff065224 */ /* 0x001fe400078e0008 */
[----:B------:R-:W-:-:S05]  /*e6a0*/  @P5 IMAD.MOV.U32 R7, RZ, RZ, R9 ;  /* 0x000000ffff075224 */ /* 0x000fca00078e0009 */
[----:B------:R0:W-:Y:S01]  /*e6b0*/  @P5 STG.E.U16 desc[UR52][R6.64+0x102], R185 ;  /* 0x000102b906005986 */ /* 0x0001e2000c101534 */
[----:B------:R-:W-:-:S03]  /*e6c0*/  ISETP.GT.AND P5, PT, R0, RZ, P0 ;  /* 0x000000ff0000720c */ /* 0x000fc600007a4270 */
[----:B------:R-:W-:Y:S01]  /*e6d0*/  @P1 STG.E.U16 desc[UR52][R4.64+0x100], R186 ;  /* 0x000100ba04001986 */ /* 0x000fe2000c101534 */
[C---:B------:R-:W-:Y:S02]  /*e6e0*/  ISETP.GT.AND P1, PT, R0.reuse, 0x8, P3 ;  /* 0x000000080000780c */ /* 0x040fe40001f24270 */
[C---:B------:R-:W-:Y:S01]  /*e6f0*/  ISETP.GT.AND P3, PT, R3.reuse, 0x90, PT ;  /* 0x000000900300780c */ /* 0x040fe20003f64270 */
[----:B------:R-:W-:Y:S01]  /*e700*/  @P2 STG.E.U16 desc[UR52][R4.64+0x102], R187 ;  /* 0x000102bb04002986 */ /* 0x000fe2000c101534 */
[----:B------:R-:W-:Y:S02]  /*e710*/  ISETP.GT.AND P2, PT, R0, 0x8, P0 ;  /* 0x000000080000780c */ /* 0x000fe40000744270 */
[----:B------:R-:W-:Y:S01]  /*e720*/  ISETP.GT.AND P0, PT, R3, 0x91, PT ;  /* 0x000000910300780c */ /* 0x000fe20003f04270 */
[----:B0-----:R-:W-:Y:S02]  /*e730*/  @P4 IMAD.MOV.U32 R6, RZ, RZ, R8 ;  /* 0x000000ffff064224 */ /* 0x001fe400078e0008 */
[----:B------:R-:W-:-:S05]  /*e740*/  @P4 IMAD.MOV.U32 R7, RZ, RZ, R9 ;  /* 0x000000ffff074224 */ /* 0x000fca00078e0009 */
[----:B------:R0:W-:Y:S01]  /*e750*/  @P4 STG.E.U16 desc[UR52][R6.64+0x110], R188 ;  /* 0x000110bc06004986 */ /* 0x0001e2000c101534 */
[----:B------:R-:W-:Y:S01]  /*e760*/  ISETP.GT.AND P4, PT, R0, RZ, P3 ;  /* 0x000000ff0000720c */ /* 0x000fe20001f84270 */
        /* <DEDUP_REMOVED lines=59> */
[C---:B------:R-:W-:Y:S02]  /*eb20*/  ISETP.GT.AND P5, PT, R0.reuse, RZ, P0 ;  /* 0x000000ff0000720c */ /* 0x040fe400007a4270 */
[----:B------:R-:W-:Y:S01]  /*eb30*/  ISETP.GT.AND P0, PT, R0, 0x8, P0 ;  /* 0x000000080000780c */ /* 0x000fe20000704270 */
[----:B------:R-:W-:Y:S01]  /*eb40*/  @P1 STG.E.U16 desc[UR52][R4.64+0x150], R206 ;  /* 0x000150ce04001986 */ /* 0x000fe2000c101534 */
[----:B------:R-:W-:-:S03]  /*eb50*/  ISETP.GT.AND P1, PT, R3, 0xb9, PT ;  /* 0x000000b90300780c */ /* 0x000fc60003f24270 */
        /* <DEDUP_REMOVED lines=11> */
[C---:B------:R-:W-:Y:S01]  /*ec10*/  ISETP.GT.AND P1, PT, R0.reuse, 0x8, P1 ;  /* 0x000000080000780c */ /* 0x040fe20000f24270 */
[----:B------:R-:W-:Y:S01]  /*ec20*/  @P2 STG.E.U16 desc[UR52][R4.64+0x160], R210 ;  /* 0x000160d204002986 */ /* 0x000fe2000c101534 */
[----:B------:R-:W-:Y:S02]  /*ec30*/  ISETP.GT.AND P2, PT, R0, 0x8, P3 ;  /* 0x000000080000780c */ /* 0x000fe40001f44270 */
[C---:B------:R-:W-:Y:S01]  /*ec40*/  ISETP.GT.AND P3, PT, R3.reuse, 0xc0, PT ;  /* 0x000000c00300780c */ /* 0x040fe20003f64270 */
[----:B------:R-:W-:Y:S01]  /*ec50*/  @P0 STG.E.U16 desc[UR52][R4.64+0x162], R211 ;  /* 0x000162d304000986 */ /* 0x000fe2000c101534 */
[----:B------:R-:W-:Y:S01]  /*ec60*/  ISETP.GT.AND P0, PT, R3, 0xc1, PT ;  /* 0x000000c10300780c */ /* 0x000fe20003f04270 */
[----:B0-----:R-:W-:-:S02]  /*ec70*/  @P4 IMAD.MOV.U32 R6, RZ, RZ, R8 ;  /* 0x000000ffff064224 */ /* 0x001fc400078e0008 */
        /* <DEDUP_REMOVED lines=41> */
[----:B0-----:R-:W-:Y:S01]  /*ef10*/  @P4 IMAD.MOV.U32 R6, RZ, RZ, R8 ;  /* 0x000000ffff064224 */ /* 0x001fe200078e0008 */
[----:B------:R-:W-:-:S05]  /*ef20*/  @P4 MOV R7, R9 ;  /* 0x0000000900074202 */ /* 0x000fca0000000f00 */
        /* <DEDUP_REMOVED lines=169> */
[----:B------:R-:W-:Y:S02]  /*f9c0*/  ISETP.GT.AND P4, PT, R0, RZ, P3 ;  /* 0x000000ff0000720c */ /* 0x000fe40001f84270 */
[----:B0-----:R-:W-:Y:S01]  /*f9d0*/  @P5 MOV R6, R8 ;  /* 0x0000000800065202 */ /* 0x001fe20000000f00 */
        /* <DEDUP_REMOVED lines=61> */
[----:B------:R-:W-:Y:S01]  /*fdb0*/  ISETP.GT.AND P2, PT, R0, 0x8, P3 ;  /* 0x000000080000780c */ /* 0x000fe20001f44270 */
[----:B------:R-:W-:Y:S01]  /*fdc0*/  @P0 STG.E.U16 desc[UR52][R4.64+0x2a2], R99 ;  /* 0x0002a26304000986 */ /* 0x000fe2000c101534 */
[C---:B------:R-:W-:Y:S02]  /*fdd0*/  ISETP.GT.AND P3, PT, R3.reuse, 0x160, PT ;  /* 0x000001600300780c */ /* 0x040fe40003f64270 */
        /* <DEDUP_REMOVED lines=12> */
[----:B------:R-:W-:Y:S01]  /*fea0*/  ISETP.GT.AND P3, PT, R3, 0x170, PT ;  /* 0x000001700300780c */ /* 0x000fe20003f64270 */
[----:B------:R-:W-:Y:S01]  /*feb0*/  @P2 STG.E.U16 desc[UR52][R4.64+0x2b2], R103 ;  /* 0x0002b26704002986 */ /* 0x000fe2000c101534 */
[----:B0-----:R-:W-:Y:S02]  /*fec0*/  @P4 IMAD.MOV.U32 R6, RZ, RZ, R8 ;  /* 0x000000ffff064224 */ /* 0x001fe400078e0008 */
[----:B------:R-:W-:-:S05]  /*fed0*/  @P4 IMAD.MOV.U32 R7, RZ, RZ, R9 ;  /* 0x000000ffff074224 */ /* 0x000fca00078e0009 */
[----:B------:R0:W-:Y:S01]  /*fee0*/  @P4 STG.E.U16 desc[UR52][R6.64+0x2c0], R104 ;  /* 0x0002c06806004986 */ /* 0x0001e2000c101534 */
[----:B------:R-:W-:-:S04]  /*fef0*/  ISETP.GT.AND P4, PT, R3, 0x168, PT ;  /* 0x000001680300780c */ /* 0x000fc80003f84270 */
[C---:B------:R-:W-:Y:S02]  /*ff00*/  ISETP.GT.AND P2, PT, R0.reuse, RZ, P4 ;  /* 0x000000ff0000720c */ /* 0x040fe40002744270 */
[----:B------:R-:W-:Y:S01]  /*ff10*/  ISETP.GT.AND P4, PT, R0, 0x8, P4 ;  /* 0x000000080000780c */ /* 0x000fe20002784270 */
[----:B0-----:R-:W-:Y:S02]  /*ff20*/  @P5 IMAD.MOV.U32 R6, RZ, RZ, R8 ;  /* 0x000000ffff065224 */ /* 0x001fe400078e0008 */
[----:B------:R-:W-:-:S05]  /*ff30*/  @P5 IMAD.MOV.U32 R7, RZ, RZ, R9 ;  /* 0x000000ffff075224 */ /* 0x000fca00078e0009 */
[----:B------:R0:W-:Y:S01]  /*ff40*/  @P5 STG.E.U16 desc[UR52][R6.64+0x2c2], R105 ;  /* 0x0002c26906005986 */ /* 0x0001e2000c101534 */
[----:B------:R-:W-:-:S03]  /*ff50*/  ISETP.GT.AND P5, PT, R3, 0x169, PT ;  /* 0x000001690300780c */ /* 0x000fc60003fa4270 */
[----:B------:R-:W-:Y:S01]  /*ff60*/  @P1 STG.E.U16 desc[UR52][R4.64+0x2c0], R106 ;  /* 0x0002c06a04001986 */ /* 0x000fe2000c101534 */
[----:B------:R-:W-:Y:S02]  /*ff70*/  ISETP.GT.AND P6, PT, R0, RZ, P5 ;  /* 0x000000ff0000720c */ /* 0x000fe40002fc4270 */
[C---:B------:R-:W-:Y:S01]  /*ff80*/  ISETP.GT.AND P1, PT, R3.reuse, 0x178, PT ;  /* 0x000001780300780c */ /* 0x040fe20003f24270 */
[----:B------:R-:W-:Y:S01]  /*ff90*/  @P0 STG.E.U16 desc[UR52][R4.64+0x2c2], R107 ;  /* 0x0002c26b04000986 */ /* 0x000fe2000c101534 */
[----:B------:R-:W-:Y:S01]  /*ffa0*/  ISETP.GT.AND P0, PT, R3, 0x179, PT ;  /* 0x000001790300780c */ /* 0x000fe20003f04270 */
[----:B0-----:R-:W-:Y:S02]  /*ffb0*/  @P2 IMAD.MOV.U32 R6, RZ, RZ, R8 ;  /* 0x000000ffff062224 */ /* 0x001fe400078e0008 */
[----:B------:R-:W-:-:S05]  /*ffc0*/  @P2 IMAD.MOV.U32 R7, RZ, RZ, R9 ;  /* 0x000000ffff072224 */ /* 0x000fca00078e0009 */
[----:B------:R0:W-:Y:S01]  /*ffd0*/  @P2 STG.E.U16 desc[UR52][R6.64+0x2d0], R108 ;  /* 0x0002d06c06002986 */ /* 0x0001e2000c101534 */
[----:B------:R-:W-:Y:S01]  /*ffe0*/  ISETP.GT.AND P2, PT, R3, 0x171, PT ;  /* 0x000001710300780c */ /* 0x000fe20003f44270 */
[----:B0-----:R-:W-:Y:S02]  /*fff0*/  @P6 IMAD.MOV.U32 R6, RZ, RZ, R8 ;  /* 0x000000ffff066224 */ /* 0x001fe400078e0008 */
[----:B------:R-:W-:-:S05]  /*10000*/  @P6 IMAD.MOV.U32 R7, RZ, RZ, R9 ;  /* 0x000000ffff076224 */ /* 0x000fca00078e0009 */
[----:B------:R0:W-:Y:S01]  /*10010*/  @P6 STG.E.U16 desc[UR52][R6.64+0x2d2], R109 ;  /* 0x0002d26d06006986 */ /* 0x0001e2000c101534 */
[C---:B------:R-:W-:Y:S02]  /*10020*/  ISETP.GT.AND P6, PT, R0.reuse, 0x8, P5 ;  /* 0x000000080000780c */ /* 0x040fe40002fc4270 */
[C---:B------:R-:W-:Y:S01]  /*10030*/  ISETP.GT.AND P5, PT, R0.reuse, RZ, P3 ;  /* 0x000000ff0000720c */ /* 0x040fe20001fa4270 */
[----:B------:R-:W-:Y:S01]  /*10040*/  @P4 STG.E.U16 desc[UR52][R4.64+0x2d0], R110 ;  /* 0x0002d06e04004986 */ /* 0x000fe2000c101534 */
[C---:B------:R-:W-:Y:S02]  /*10050*/  ISETP.GT.AND P4, PT, R0.reuse, RZ, P2 ;  /* 0x000000ff0000720c */ /* 0x040fe40001784270 */
[C---:B------:R-:W-:Y:S02]  /*10060*/  ISETP.GT.AND P3, PT, R0.reuse, 0x8, P3 ;  /* 0x000000080000780c */ /* 0x040fe40001f64270 */
[----:B------:R-:W-:-:S05]  /*10070*/  ISETP.GT.AND P2, PT, R0, 0x8, P2 ;  /* 0x000000080000780c */ /* 0x000fca0001744270 */
[----:B------:R-:W-:Y:S01]  /*10080*/  @P6 STG.E.U16 desc[UR52][R4.64+0x2d2], R111 ;  /* 0x0002d26f04006986 */ /* 0x000fe2000c101534 */
[C---:B------:R-:W-:Y:S01]  /*10090*/  ISETP.GT.AND P6, PT, R0.reuse, RZ, P1 ;  /* 0x000000ff0000720c */ /* 0x040fe20000fc4270 */
[----:B0-----:R-:W-:Y:S01]  /*100a0*/  @P5 IMAD.MOV.U32 R6, RZ, RZ, R8 ;  /* 0x000000ffff065224 */ /* 0x001fe200078e0008 */
[----:B------:R-:W-:Y:S01]  /*100b0*/  ISETP.GT.AND P1, PT, R0, 0x8, P1 ;  /* 0x000000080000780c */ /* 0x000fe20000f24270 */
[----:B------:R-:W-:-:S05]  /*100c0*/  @P5 IMAD.MOV.U32 R7, RZ, RZ, R9 ;  /* 0x000000ffff075224 */ /* 0x000fca00078e0009 */
[----:B------:R0:W-:Y:S01]  /*100d0*/  @P5 STG.E.U16 desc[UR52][R6.64+0x2e0], R112 ;  /* 0x0002e07006005986 */ /* 0x0001e2000c101534 */
[C---:B------:R-:W-:Y:S02]  /*100e0*/  ISETP.GT.AND P5, PT, R0.reuse, RZ, P0 ;  /* 0x000000ff0000720c */ /* 0x040fe400007a4270 */
[----:B------:R-:W-:Y:S01]  /*100f0*/  ISETP.GT.AND P0, PT, R0, 0x8, P0 ;  /* 0x000000080000780c */ /* 0x000fe20000704270 */
[----:B0-----:R-:W-:Y:S02]  /*10100*/  @P4 IMAD.MOV.U32 R6, RZ, RZ, R8 ;  /* 0x000000ffff064224 */ /* 0x001fe400078e0008 */
[----:B------:R-:W-:-:S05]  /*10110*/  @P4 IMAD.MOV.U32 R7, RZ, RZ, R9 ;  /* 0x000000ffff074224 */ /* 0x000fca00078e0009 */
[----:B------:R0:W-:Y:S04]  /*10120*/  @P4 STG.E.U16 desc[UR52][R6.64+0x2e2], R113 ;  /* 0x0002e27106004986 */ /* 0x0001e8000c101534 */
[----:B------:R-:W-:Y:S04]  /*10130*/  @P3 STG.E.U16 desc[UR52][R4.64+0x2e0], R114 ;  /* 0x0002e07204003986 */ /* 0x000fe8000c101534 */
[----:B------:R-:W-:Y:S01]  /*10140*/  @P2 STG.E.U16 desc[UR52][R4.64+0x2e2], R115 ;  /* 0x0002e27304002986 */ /* 0x000fe2000c101534 */
[----:B0-----:R-:W-:Y:S02]  /*10150*/  @P6 IMAD.MOV.U32 R6, RZ, RZ, R8 ;  /* 0x000000ffff066224 */ /* 0x001fe400078e0008 */
[----:B------:R-:W-:-:S05]  /*10160*/  @P6 IMAD.MOV.U32 R7, RZ, RZ, R9 ;  /* 0x000000ffff076224 */ /* 0x000fca00078e0009 */
[----:B------:R0:W-:Y:S04]  /*10170*/  @P6 STG.E.U16 desc[UR52][R6.64+0x2f0], R116 ;  /* 0x0002f07406006986 */ /* 0x0001e8000c101534 */
[----:B------:R1:W-:Y:S04]  /*10180*/  @P5 STG.E.U16 desc[UR52][R8.64+0x2f2], R117 ;  /* 0x0002f27508005986 */ /* 0x0003e8000c101534 */
[----:B------:R1:W-:Y:S01]  /*10190*/  @P1 STG.E.U16 desc[UR52][R4.64+0x2f0], R118 ;  /* 0x0002f07604001986 */ /* 0x0003e2000c101534 */
[----:B0-----:R-:W-:Y:S02]  /*101a0*/  @P0 IMAD.MOV.U32 R6, RZ, RZ, R4 ;  /* 0x000000ffff060224 */ /* 0x001fe400078e0004 */
[----:B------:R-:W-:-:S05]  /*101b0*/  @P0 IMAD.MOV.U32 R7, RZ, RZ, R5 ;  /* 0x000000ffff070224 */ /* 0x000fca00078e0005 */
[----:B------:R1:W-:Y:S02]  /*101c0*/  @P0 STG.E.U16 desc[UR52][R6.64+0x2f2], R119 ;  /* 0x0002f27706000986 */ /* 0x0003e4000c101534 */
.L_x_417:
[----:B------:R-:W-:Y:S05]  /*101d0*/  BSYNC B0 ;  /* 0x0000000000007941 */ /* 0x000fea0003800000 */
.L_x_35:
[----:B01----:R-:W-:Y:S01]  /*101e0*/  IMAD.U32 R4, RZ, RZ, UR50 ;  /* 0x00000032ff047e24 */ /* 0x003fe2000f8e00ff */
[----:B------:R-:W-:Y:S01]  /*101f0*/  ULDC.64 UR4, c[0x0][0x650] ;  /* 0x0001940000047ab9 */ /* 0x000fe20000000a00 */
[----:B------:R-:W-:Y:S02]  /*10200*/  IMAD.U32 R3, RZ, RZ, UR39 ;  /* 0x00000027ff037e24 */ /* 0x000fe4000f8e00ff */
[----:B------:R-:W-:Y:S01]  /*10210*/  IMAD.U32 R0, RZ, RZ, UR47 ;  /* 0x0000002fff007e24 */ /* 0x000fe2000f8e00ff */
[C---:B------:R-:W-:Y:S01]  /*10220*/  LEA R23, P0, R4.reuse, R23, 0x1 ;  /* 0x0000001704177211 */ /* 0x040fe200078008ff */
[----:B------:R-:W-:Y:S02]  /*10230*/  IMAD.U32 R5, RZ, RZ, UR51 ;  /* 0x00000033ff057e24 */ /* 0x000fe4000f8e00ff */
[----:B------:R0:W-:Y:S01]  /*10240*/  SYNCS.ARRIVE.TRANS64.A1T0 RZ, [R0+UR42], RZ ;  /* 0x000000ff00ff79a7 */ /* 0x0001e2000810002a */
[----:B------:R-:W-:Y:S01]  /*10250*/  LEA.HI.X R22, R4, R22, R3, 0x1, P0 ;  /* 0x0000001604167211 */ /* 0x000fe200000f0c03 */
[----:B------:R-:W-:Y:S01]  /*10260*/  IMAD.MOV.U32 R4, RZ, RZ, -0x1 ;  /* 0xffffffffff047424 */ /* 0x000fe200078e00ff */
[----:B------:R-:W-:Y:S01]  /*10270*/  ISETP.GE.U32.AND P0, PT, R23, UR4, PT ;  /* 0x0000000417007c0c */ /* 0x000fe2000bf06070 */
[----:B------:R-:W-:-:S02]  /*10280*/  IMAD.MOV.U32 R3, RZ, RZ, -0x1 ;  /* 0xffffffffff037424 */ /* 0x000fc400078e00ff */
[----:B------:R-:W-:Y:S01]  /*10290*/  IMAD.MOV.U32 R17, RZ, RZ, -0x1 ;  /* 0xffffffffff117424 */ /* 0x000fe200078e00ff */
[----:B------:R1:W-:Y:S01]  /*102a0*/  STL [R1], R4 ;  /* 0x0000000401007387 */ /* 0x0003e20000100800 */
[----:B------:R-:W-:Y:S02]  /*102b0*/  ISETP.GE.U32.AND.EX P0, PT, R22, UR5, PT, P0 ;  /* 0x0000000516007c0c */ /* 0x000fe4000bf06100 */
[----:B0-----:R-:W-:Y:S01]  /*102c0*/  PRMT R0, RZ, 0x7610, R0 ;  /* 0x00007610ff007816 */ /* 0x001fe20000000000 */
[----:B------:R1:W-:Y:S10]  /*102d0*/  STL [R1+0x4], R3 ;  /* 0x0000040301007387 */ /* 0x0003f40000100800 */
[----:B-1----:R-:W-:Y:S05]  /*102e0*/  @P0 BRA `(.L_x_418) ;  /* 0x0000000400940947 */ /* 0x002fea0003800000 */
[----:B------:R-:W0:Y:S01]  /*102f0*/  S2UR UR6, SR_CTAID.X ;  /* 0x00000000000679c3 */ /* 0x000e220000002500 */
[----:B------:R-:W-:Y:S01]  /*10300*/  ULDC.64 UR4, c[0x0][0x628] ;  /* 0x00018a0000047ab9 */ /* 0x000fe20000000a00 */
[----:B------:R-:W-:Y:S01]  /*10310*/  ULDC UR7, c[0x0][0x150] ;  /* 0x0000540000077ab9 */ /* 0x000fe20000000800 */
[----:B------:R-:W-:Y:S01]  /*10320*/  ISETP.NE.U32.AND P0, PT, RZ, UR4, PT ;  /* 0x00000004ff007c0c */ /* 0x000fe2000bf05070 */
[----:B------:R-:W-:Y:S01]  /*10330*/  ULDC UR15, c[0x0][0x630] ;  /* 0x00018c00000f7ab9 */ /* 0x000fe20000000800 */
[C---:B------:R-:W-:Y:S01]  /*10340*/  R2UR UR16, R23.reuse ;  /* 0x00000000171072ca */ /* 0x040fe200000e0000 */
[----:B------:R-:W-:Y:S01]  /*10350*/  ULDC UR18, c[0x0][0x154] ;  /* 0x0000550000127ab9 */ /* 0x000fe20000000800 */
[----:B------:R-:W-:Y:S01]  /*10360*/  ISETP.NE.AND.EX P0, PT, RZ, UR5, PT, P0 ;  /* 0x00000005ff007c0c */ /* 0x000fe2000bf05300 */
[----:B------:R-:W1:Y:S01]  /*10370*/  S2UR UR20, SR_CTAID.Y ;  /* 0x00000000001479c3 */ /* 0x000e620000002600 */
[----:B------:R-:W-:Y:S02]  /*10380*/  R2UR UR17, R22 ;  /* 0x00000000161172ca */ /* 0x000fe400000e0000 */
[----:B------:R-:W-:-:S02]  /*10390*/  R2UR UR12, R23 ;  /* 0x00000000170c72ca */ /* 0x000fc400000e0000 */
[----:B------:R-:W-:Y:S02]  /*103a0*/  R2UR UR13, R22 ;  /* 0x00000000160d72ca */ /* 0x000fe400000e0000 */
[----:B0-----:R-:W-:-:S05]  /*103b0*/  I2FP.F32.U32 R0, UR6 ;  /* 0x0000000600007c45 */ /* 0x001fca0008201000 */
[----:B------:R-:W-:-:S04]  /*103c0*/  FMUL R0, R0, UR7 ;  /* 0x0000000700007c20 */ /* 0x000fc80008400000 */
[----:B------:R0:W0:Y:S01]  /*103d0*/  F2I.U32.TRUNC.NTZ R3, R0 ;  /* 0x0000000000037305 */ /* 0x000022000020f000 */
[----:B-1----:R-:W-:Y:S05]  /*103e0*/  @!P0 BRA `(.L_x_419) ;  /* 0x0000000000308947 */ /* 0x002fea0003800000 */
        /* <DEDUP_REMOVED lines=12> */
.L_x_419:
[----:B------:R-:W-:Y:S01]  /*104b0*/  USHF.R.U64 UR12, UR12, UR15, UR13 ;  /* 0x0000000f0c0c7299 */ /* 0x000fe2000800120d */
[----:B0-----:R-:W-:Y:S01]  /*104c0*/  I2FP.F32.U32 R0, UR20 ;  /* 0x0000001400007c45 */ /* 0x001fe20008201000 */
[----:B------:R-:W-:Y:S02]  /*104d0*/  USHF.R.U32.HI UR4, URZ, UR15, UR13 ;  /* 0x0000000f3f047299 */ /* 0x000fe4000801160d */
[----:B------:R-:W-:Y:S02]  /*104e0*/  UIADD3 UR7, UP0, URZ, -UR12, URZ ;  /* 0x8000000c3f077290 */ /* 0x000fe4000ff1e03f */
[----:B------:R-:W-:Y:S01]  /*104f0*/  FMUL R0, R0, UR18 ;  /* 0x0000001200007c20 */ /* 0x000fe20008400000 */
[----:B------:R-:W-:Y:S01]  /*10500*/  ULDC.64 UR10, c[0x0][0x620] ;  /* 0x00018800000a7ab9 */ /* 0x000fe20000000a00 */
[----:B------:R-:W-:Y:S01]  /*10510*/  UIADD3.X UR4, URZ, ~UR4, URZ, UP0, !UPT ;  /* 0x800000043f047290 */ /* 0x000fe200087fe43f */
[----:B------:R-:W-:Y:S01]  /*10520*/  UMOV UR8, UR16 ;  /* 0x0000001000087c82 */ /* 0x000fe20008000000 */
[----:B------:R-:W-:-:S02]  /*10530*/  UMOV UR9, UR17 ;  /* 0x0000001100097c82 */ /* 0x000fc40008000000 */
[----:B------:R-:W0:Y:S01]  /*10540*/  F2I.U32.TRUNC.NTZ R0, R0 ;  /* 0x0000000000007305 */ /* 0x000e22000020f000 */
[----:B------:R-:W-:Y:S01]  /*10550*/  UIMAD UR4, UR4, UR10, URZ ;  /* 0x0000000a040472a4 */ /* 0x000fe2000f8e023f */
[----:B------:R-:W-:Y:S01]  /*10560*/  R2UR UR17, R3 ;  /* 0x00000000031172ca */ /* 0x000fe200000e0000 */
[----:B------:R-:W-:Y:S02]  /*10570*/  UIMAD.WIDE.U32 UR8, UR7, UR10, UR8 ;  /* 0x0000000a070872a5 */ /* 0x000fe4000f8e0008 */
[----:B------:R-:W-:Y:S01]  /*10580*/  UIMAD UR7, UR7, UR11, UR4 ;  /* 0x0000000b070772a4 */ /* 0x000fe2000f8e0204 */
[----:B------:R-:W-:Y:S01]  /*10590*/  ULDC UR23, c[0x0][0x658] ;  /* 0x0001960000177ab9 */ /* 0x000fe20000000800 */
[----:B------:R-:W-:Y:S02]  /*105a0*/  UMOV UR15, 0xffffffff ;  /* 0xffffffff000f7882 */ /* 0x000fe40000000000 */
[----:B------:R-:W-:Y:S01]  /*105b0*/  UIADD3 UR7, UR9, UR7, URZ ;  /* 0x0000000709077290 */ /* 0x000fe2000fffe03f */
[----:B------:R-:W-:Y:S01]  /*105c0*/  ULDC UR10, c[0x0][0x618] ;  /* 0x00018600000a7ab9 */ /* 0x000fe20000000800 */
[----:B------:R-:W-:Y:S01]  /*105d0*/  ULDC.64 UR4, c[0x0][0x640] ;  /* 0x0001900000047ab9 */ /* 0x000fe20000000a00 */
[----:B------:R-:W-:Y:S01]  /*105e0*/  USHF.L.U32 UR19, UR15, UR23, URZ ;  /* 0x000000170f137299 */ /* 0x000fe2000800063f */
[----:B------:R-:W-:Y:S01]  /*105f0*/  ISETP.NE.U32.AND P0, PT, RZ, UR4, PT ;  /* 0x00000004ff007c0c */ /* 0x000fe2000bf05070 */
[----:B------:R-:W-:Y:S01]  /*10600*/  USHF.R.U64 UR15, UR8, UR10, UR7 ;  /* 0x0000000a080f7299 */ /* 0x000fe20008001207 */
[----:B0-----:R-:W-:Y:S01]  /*10610*/  R2UR UR11, R0 ;  /* 0x00000000000b72ca */ /* 0x001fe200000e0000 */
[----:B------:R-:W-:Y:S01]  /*10620*/  USHF.R.U32.HI UR7, URZ, UR10, UR7 ;  /* 0x0000000a3f077299 */ /* 0x000fe20008011607 */
[----:B------:R-:W-:Y:S01]  /*10630*/  ISETP.NE.AND.EX P0, PT, RZ, UR5, PT, P0 ;  /* 0x00000005ff007c0c */ /* 0x000fe2000bf05300 */
[----:B------:R-:W-:Y:S01]  /*10640*/  ULDC UR22, c[0x0][0x608] ;  /* 0x0001820000167ab9 */ /* 0x000fe20000000800 */
[----:B------:R-:W-:-:S02]  /*10650*/  UIADD3 UR8, -UR17, URZ, URZ ;  /* 0x0000003f11087290 */ /* 0x000fc4000fffe13f */
[----:B------:R-:W-:Y:S02]  /*10660*/  USHF.R.U64 UR18, UR15, UR22, UR7 ;  /* 0x000000160f127299 */ /* 0x000fe40008001207 */
[----:B------:R-:W-:Y:S01]  /*10670*/  USHF.R.U32.HI UR7, URZ, UR22, UR7 ;  /* 0x000000163f077299 */ /* 0x000fe20008011607 */
[----:B------:R-:W-:Y:S01]  /*10680*/  UMOV UR16, 0x1 ;  /* 0x0000000100107882 */ /* 0x000fe20000000000 */
[----:B------:R-:W-:Y:S02]  /*10690*/  ULDC UR21, c[0x0][0x144] ;  /* 0x0000510000157ab9 */ /* 0x000fe40000000800 */
[----:B------:R-:W-:Y:S01]  /*106a0*/  USHF.R.U64 UR17, UR18, UR23, UR7 ;  /* 0x0000001712117299 */ /* 0x000fe20008001207 */
[----:B------:R-:W-:Y:S01]  /*106b0*/  ULDC UR13, c[0x0][0x600] ;  /* 0x00018000000d7ab9 */ /* 0x000fe20000000800 */
[----:B------:R-:W-:Y:S02]  /*106c0*/  UIADD3 UR22, -UR11, URZ, URZ ;  /* 0x0000003f0b167290 */ /* 0x000fe4000fffe13f */
[----:B------:R-:W-:-:S02]  /*106d0*/  USHF.L.U32 UR16, UR16, UR23, URZ ;  /* 0x0000001710107299 */ /* 0x000fc4000800063f */
[----:B------:R-:W-:Y:S02]  /*106e0*/  USHF.R.U32.HI UR11, URZ, UR23, UR7 ;  /* 0x000000173f0b7299 */ /* 0x000fe40008011607 */
[----:B------:R-:W-:Y:S02]  /*106f0*/  UIADD3 UR14, UR13, -0x1, URZ ;  /* 0xffffffff0d0e7890 */ /* 0x000fe4000fffe03f */
[----:B------:R-:W-:Y:S02]  /*10700*/  ULOP3.LUT UR19, URZ, UR19, URZ, 0x33, !UPT ;  /* 0x000000133f137292 */ /* 0x000fe4000f8e333f */
[----:B------:R-:W-:Y:S01]  /*10710*/  UIMAD UR23, UR21, UR8, UR6 ;  /* 0x00000008151772a4 */ /* 0x000fe2000f8e0206 */
[----:B------:R-:W-:Y:S01]  /*10720*/  ULDC UR26, c[0x0][0x148] ;  /* 0x00005200001a7ab9 */ /* 0x000fe20000000800 */
[----:B------:R-:W-:Y:S01]  /*10730*/  ULDC UR24, c[0x0][0x648] ;  /* 0x0001920000187ab9 */ /* 0x000fe20000000800 */
[----:B------:R-:W-:Y:S01]  /*10740*/  ULDC UR25, c[0x0][0x638] ;  /* 0x00018e0000197ab9 */ /* 0x000fe20000000800 */
        /* <DEDUP_REMOVED lines=12> */
.L_x_420:
[----:B------:R-:W-:Y:S01]  /*10810*/  UISETP.NE.AND UP0, UPT, UR38, URZ, UPT ;  /* 0x0000003f2600728c */ /* 0x000fe2000bf05270 */
[----:B------:R-:W-:Y:S01]  /*10820*/  IMAD.MOV.U32 R0, RZ, RZ, 0x1 ;  /* 0x00000001ff007424 */ /* 0x000fe200078e00ff */
[----:B------:R-:W-:Y:S01]  /*10830*/  USHF.R.U64 UR4, UR10, UR24, UR11 ;  /* 0x000000180a047299 */ /* 0x000fe2000800120b */
[----:B------:R-:W-:Y:S01]  /*10840*/  IMAD.U32 R17, RZ, RZ, UR12 ;  /* 0x0000000cff117e24 */ /* 0x000fe2000f8e00ff */
[----:B------:R-:W-:Y:S02]  /*10850*/  ULOP3.LUT UR19, UR18, UR19, URZ, 0xc0, !UPT ;  /* 0x0000001312137292 */ /* 0x000fe4000f8ec03f */
[----:B------:R-:W-:Y:S02]  /*10860*/  UIADD3 UR5, -UR4, URZ, URZ ;  /* 0x0000003f04057290 */ /* 0x000fe4000fffe13f */
[----:B------:R-:W-:Y:S02]  /*10870*/  ULOP3.LUT UR14, UR15, UR14, URZ, 0xc0, !UPT ;  /* 0x0000000e0f0e7292 */ /* 0x000fe4000f8ec03f */
[----:B------:R-:W-:-:S02]  /*10880*/  UIMAD UR4, UR16, UR4, UR19 ;  /* 0x00000004100472a4 */ /* 0x000fc4000f8e0213 */
[----:B------:R-:W-:Y:S02]  /*10890*/  @UP0 UIMAD UR23, UR26, UR22, UR20 ;  /* 0x000000161a1702a4 */ /* 0x000fe4000f8e0214 */
[----:B------:R-:W-:-:S03]  /*108a0*/  UIMAD UR17, UR5, UR25, UR17 ;  /* 0x00000019051172a4 */ /* 0x000fc6000f8e0211 */
[----:B------:R-:W-:Y:S01]  /*108b0*/  ULDC UR5, c[0x0][0x610] ;  /* 0x0001840000057ab9 */ /* 0x000fe20000000800 */
        /* <DEDUP_REMOVED lines=8> */
.L_x_418:
[----:B------:R-:W-:Y:S01]  /*10940*/  LOP3.LUT P0, RZ, R0, 0xff, RZ, 0xc0, !PT ;  /* 0x000000ff00ff7812 */ /* 0x000fe2000780c0ff */
[----:B------:R-:W-:-:S12]  /*10950*/  ULOP3.LUT UR45, UR45, 0x1, URZ, 0x3c, !UPT ;  /* 0x000000012d2d7892 */ /* 0x000fd8000f8e3c3f */
[----:B------:R-:W-:Y:S05]  /*10960*/  @P0 BRA `(.L_x_421) ;  /* 0xffffff0c007c0947 */ /* 0x000fea000383ffff */
[----:B------:R-:W-:Y:S05]  /*10970*/  EXIT ;  /* 0x000000000000794d */ /* 0x000fea0003800000 */
.L_x_16:
[----:B------:R-:W-:-:S08]  /*10980*/  ISETP.NE.AND P0, PT, RZ, UR6, PT ;  /* 0x00000006ff007c0c */ /* 0x000fd0000bf05270 */
[----:B0----5:R-:W0:-:S00]  /*10990*/  USETMAXREG.DEALLOC.CTAPOOL 0x28 ;  /* 0x00000028000079c8 */ /* 0x021e0000080e0500 */
[----:B------:R-:W-:Y:S05]  /*109a0*/  @P0 EXIT ;  /* 0x000000000000094d */ /* 0x000fea0003800000 */
[----:B0-----:R-:W-:Y:S01]  /*109b0*/  LOP3.LUT P0, RZ, R0, 0xff, RZ, 0xc0, !PT ;  /* 0x000000ff00ff7812 */ /* 0x001fe2000780c0ff */
[----:B------:R-:W-:Y:S01]  /*109c0*/  IMAD.MOV.U32 R0, RZ, RZ, RZ ;  /* 0x000000ffff007224 */ /* 0x000fe200078e00ff */
[----:B------:R-:W-:-:S11]  /*109d0*/  MOV R8, 0x1 ;  /* 0x0000000100087802 */ /* 0x000fd60000000f00 */
[----:B------:R-:W-:Y:S05]  /*109e0*/  @!P0 BRA `(.L_x_422) ;  /* 0x0000000c00808947 */ /* 0x000fea0003800000 */
[----:B------:R-:W0:Y:S01]  /*109f0*/  S2R R10, SR_CgaCtaId ;  /* 0x00000000000a7919 */ /* 0x000e220000008800 */
[----:B------:R-:W-:Y:S01]  /*10a00*/  LOP3.LUT P0, RZ, R3, 0x1f, RZ, 0xc0, !PT ;  /* 0x0000001f03ff7812 */ /* 0x000fe2000780c0ff */
[----:B------:R-:W-:Y:S01]  /*10a10*/  ULDC UR5, c[0x0][0x658] ;  /* 0x0001960000057ab9 */ /* 0x000fe20000000800 */
[----:B------:R-:W-:Y:S01]  /*10a20*/  UMOV UR6, 0xffffffff ;  /* 0xffffffff00067882 */ /* 0x000fe20000000000 */
[----:B------:R-:W-:Y:S01]  /*10a30*/  BSSY B0, `(.L_x_422) ;  /* 0x00000db000007945 */ /* 0x000fe20003800000 */
[----:B------:R-:W-:Y:S01]  /*10a40*/  USHF.L.U32 UR6, UR6, UR5, URZ ;  /* 0x0000000506067299 */ /* 0x000fe2000800063f */
[C---:B------:R-:W-:Y:S01]  /*10a50*/  ISETP.NE.AND P3, PT, R4.reuse, RZ, PT ;  /* 0x000000ff0400720c */ /* 0x040fe20003f65270 */
[----:B------:R-:W-:Y:S01]  /*10a60*/  IMAD.MOV.U32 R9, RZ, RZ, 0x1 ;  /* 0x00000001ff097424 */ /* 0x000fe200078e00ff */
[----:B------:R-:W-:Y:S01]  /*10a70*/  ISETP.NE.OR P0, PT, R4, RZ, !P0 ;  /* 0x000000ff0400720c */ /* 0x000fe20004705670 */
[----:B------:R-:W-:Y:S01]  /*10a80*/  IMAD.MOV.U32 R8, RZ, RZ, 0x1 ;  /* 0x00000001ff087424 */ /* 0x000fe200078e00ff */
[----:B------:R-:W-:Y:S01]  /*10a90*/  ULDC UR4, c[0x0][0x600] ;  /* 0x0001800000047ab9 */ /* 0x000fe20000000800 */
[----:B------:R-:W-:Y:S01]  /*10aa0*/  IMAD.MOV.U32 R0, RZ, RZ, RZ ;  /* 0x000000ffff007224 */ /* 0x000fe200078e00ff */
[----:B------:R-:W-:Y:S01]  /*10ab0*/  UMOV UR7, 0x1 ;  /* 0x0000000100077882 */ /* 0x000fe20000000000 */
[----:B------:R-:W-:-:S02]  /*10ac0*/  UIADD3 UR21, UR37, 0x1, URZ ;  /* 0x0000000125157890 */ /* 0x000fc4000fffe03f */
[----:B------:R-:W-:Y:S02]  /*10ad0*/  ULOP3.LUT UR13, UR40, 0x2, URZ, 0xfc, !UPT ;  /* 0x00000002280d7892 */ /* 0x000fe4000f8efc3f */
[----:B------:R-:W-:Y:S02]  /*10ae0*/  UIADD3 UR4, UR4, -0x1, URZ ;  /* 0xffffffff04047890 */ /* 0x000fe4000fffe03f */
[----:B------:R-:W-:Y:S02]  /*10af0*/  USHF.L.U32 UR5, UR7, UR5, URZ ;  /* 0x0000000507057299 */ /* 0x000fe4000800063f */
[----:B------:R-:W-:Y:S01]  /*10b00*/  ULOP3.LUT UR6, URZ, UR6, URZ, 0x33, !UPT ;  /* 0x000000063f067292 */ /* 0x000fe2000f8e333f */
[----:B------:R-:W-:Y:S01]  /*10b10*/  ULDC.64 UR30, c[0x0][0x198] ;  /* 0x00006600001e7ab9 */ /* 0x000fe20000000a00 */
[----:B0-----:R-:W-:-:S10]  /*10b20*/  LOP3.LUT R10, R10, 0x1, RZ, 0xc0, !PT ;  /* 0x000000010a0a7812 */ /* 0x001fd400078ec0ff */
.L_x_434:
[----:B------:R-:W-:-:S03]  /*10b30*/  UMOV UR7, 0xffffffff ;  /* 0xffffffff00077882 */ /* 0x000fc60000000000 */
[----:B01----:R-:W-:Y:S05]  /*10b40*/  BRA.DIV UR7, `(.L_x_423) ;  /* 0x0000001207007947 */ /* 0x003fea000b800000 */
[----:B------:R-:W-:-:S13]  /*10b50*/  ELECT P6, URZ, PT ;  /* 0x00000000003f782f */ /* 0x000fda00038c0000 */
.L_x_445:
[----:B------:R-:W0:Y:S01]  /*10b60*/  LDC R2, c[0x0][0x28c] ;  /* 0x0000a300ff027b82 */ /* 0x000e220000000800 */
[----:B------:R-:W-:Y:S01]  /*10b70*/  BSSY B1, `(.L_x_424) ;  /* 0x000004a000017945 */ /* 0x000fe20003800000 */
[----:B0-----:R-:W-:-:S13]  /*10b80*/  ISETP.LT.OR P6, PT, R2, 0x1, !P6 ;  /* 0x000000010200780c */ /* 0x001fda00077c1670 */
[----:B------:R-:W-:Y:S05]  /*10b90*/  @P6 BRA `(.L_x_425) ;  /* 0x00000004001c6947 */ /* 0x000fea0003800000 */
[----:B------:R-:W2:Y:S04]  /*10ba0*/  LDL.LU R4, [R1] ;  /* 0x0000000001047983 */ /* 0x000ea80000300800 */
[----:B------:R-:W3:Y:S01]  /*10bb0*/  LDL.LU R3, [R1+0x4] ;  /* 0x0000040001037983 */ /* 0x000ee20000300800 */
[----:B------:R-:W-:Y:S02]  /*10bc0*/  IMAD.MOV.U32 R13, RZ, RZ, RZ ;  /* 0x000000ffff0d7224 */ /* 0x000fe400078e00ff */
[----:B------:R-:W-:Y:S02]  /*10bd0*/  IMAD.U32 R14, RZ, RZ, UR21 ;  /* 0x00000015ff0e7e24 */ /* 0x000fe4000f8e00ff */
[----:B------:R-:W-:Y:S02]  /*10be0*/  IMAD.MOV.U32 R2, RZ, RZ, R8 ;  /* 0x000000ffff027224 */ /* 0x000fe400078e0008 */
[----:B--2---:R-:W-:-:S02]  /*10bf0*/  IMAD.SHL.U32 R6, R4, 0x40, RZ ;  /* 0x0000004004067824 */ /* 0x004fc400078e00ff */
[----:B---3--:R-:W-:Y:S02]  /*10c00*/  IMAD R4, R3, 0x2, R10 ;  /* 0x0000000203047824 */ /* 0x008fe400078e020a */
[----:B------:R-:W-:Y:S02]  /*10c10*/  IMAD.MOV.U32 R3, RZ, RZ, R0 ;  /* 0x000000ffff037224 */ /* 0x000fe400078e0000 */
[----:B------:R-:W-:-:S07]  /*10c20*/  IMAD R7, R4, 0xc0, RZ ;  /* 0x000000c004077824 */ /* 0x000fce00078e02ff */
.L_x_429:
[----:B------:R-:W0:Y:S01]  /*10c30*/  S2R R5, SR_CgaCtaId ;  /* 0x0000000000057919 */ /* 0x000e220000008800 */
[----:B------:R-:W-:-:S04]  /*10c40*/  MOV R4, 0x400 ;  /* 0x0000040000047802 */ /* 0x000fc80000000f00 */
[----:B0-----:R-:W-:Y:S02]  /*10c50*/  LEA R12, R5, R4, 0x18 ;  /* 0x00000004050c7211 */ /* 0x001fe400078ec0ff */
[----:B------:R-:W-:Y:S01]  /*10c60*/  SHF.L.U32 R4, R2, 0x1f, RZ ;  /* 0x0000001f02047819 */ /* 0x000fe200000006ff */
[----:B------:R-:W0:Y:S02]  /*10c70*/  @!P3 LDC R5, c[0x0][0x500] ;  /* 0x00014000ff05bb82 */ /* 0x000e240000000800 */
[----:B------:R-:W-:-:S04]  /*10c80*/  IMAD R11, R3, 0x8, R12 ;  /* 0x00000008030b7824 */ /* 0x000fc800078e020c */
[----:B------:R-:W1:Y:S02]  /*10c90*/  SYNCS.PHASECHK.TRANS64.TRYWAIT P1, [R11+URZ+0x10], R4 ;  /* 0x000010040b0075a7 */ /* 0x000e64000802017f */
[----:B-1----:R-:W-:Y:S05]  /*10ca0*/  @!P1 BRA `(.L_x_426) ;  /* 0x0000000c00c89947 */ /* 0x002fea0003800000 */
.L_x_446:
[----:B------:R-:W-:Y:S01]  /*10cb0*/  UPRMT UR7, UR13, 0x9910, URZ ;  /* 0x000099100d077896 */ /* 0x000fe2000800003f */
[----:B0-----:R0:W-:Y:S03]  /*10cc0*/  @!P3 SYNCS.ARRIVE.TRANS64 RZ, [R11+URZ], R5 ;  /* 0x000000050bffb9a7 */ /* 0x0011e6000800003f */
[----:B------:R-:W-:-:S06]  /*10cd0*/  UISETP.NE.AND UP0, UPT, UR7, 0x2, UPT ;  /* 0x000000020700788c */ /* 0x000fcc000bf05270 */
[----:B------:R-:W-:-:S13]  /*10ce0*/  PLOP3.LUT P1, PT, PT, PT, UP0, 0x80, 0x0 ;  /* 0x000000000000781c */ /* 0x000fda0003f2f008 */
[----:B0-----:R-:W-:Y:S05]  /*10cf0*/  @P1 BRA `(.L_x_427) ;  /* 0x0000000000041947 */ /* 0x001fea0003800000 */
[----:B------:R-:W-:Y:S01]  /*10d00*/  BPT.TRAP 0x1 ;  /* 0x000000040000795c */ /* 0x000fe20000300000 */
.L_x_427:
[----:B------:R-:W-:Y:S05]  /*10d10*/  @P0 BRA `(.L_x_428) ;  /* 0x0000000000040947 */ /* 0x000fea0003800000 */
[----:B------:R-:W-:Y:S01]  /*10d20*/  BPT.TRAP 0x1 ;  /* 0x000000040000795c */ /* 0x000fe20000300000 */
.L_x_428:
[----:B-1----:R-:W-:Y:S01]  /*10d30*/  IMAD R4, R3, 0x4, R10 ;  /* 0x0000000403047824 */ /* 0x002fe200078e020a */
[----:B------:R-:W-:Y:S01]  /*10d40*/  R2UR UR34, R13 ;  /* 0x000000000d2272ca */ /* 0x000fe200000e0000 */
[--C-:B------:R-:W-:Y:S01]  /*10d50*/  IMAD R5, R3, 0x4000, R12.reuse ;  /* 0x0000400003057824 */ /* 0x100fe200078e020c */
[----:B------:R-:W-:Y:S01]  /*10d60*/  R2UR UR33, R11 ;  /* 0x000000000b2172ca */ /* 0x000fe200000e0000 */
[----:B------:R-:W-:Y:S01]  /*10d70*/  IMAD R4, R4, 0x3000, RZ ;  /* 0x0000300004047824 */ /* 0x000fe200078e02ff */
[----:B------:R-:W-:Y:S01]  /*10d80*/  R2UR UR36, R17 ;  /* 0x00000000112472ca */ /* 0x000fe200000e0000 */
[----:B------:R-:W-:Y:S01]  /*10d90*/  VIADD R14, R14, 0xffffffff ;  /* 0xffffffff0e0e7836 */ /* 0x000fe20000000000 */
[----:B------:R-:W-:Y:S01]  /*10da0*/  R2UR UR24, R5 ;  /* 0x00000000051872ca */ /* 0x000fe200000e0000 */
[----:B------:R-:W-:Y:S01]  /*10db0*/  IMAD R4, R4, 0x2, R12 ;  /* 0x0000000204047824 */ /* 0x000fe200078e020c */
[----:B------:R-:W-:Y:S01]  /*10dc0*/  R2UR UR35, R6 ;  /* 0x00000000062372ca */ /* 0x000fe200000e0000 */
[----:B------:R-:W-:Y:S01]  /*10dd0*/  UIADD3 UR14, UP0, UR30, 0xf0, URZ ;  /* 0x000000f01e0e7890 */ /* 0x000fe2000ff1e03f */
[----:B------:R-:W-:Y:S01]  /*10de0*/  R2UR UR19, R7 ;  /* 0x00000000071372ca */ /* 0x000fe200000e0000 */
[----:B------:R-:W-:Y:S01]  /*10df0*/  UIADD3 UR42, UP1, UR30, 0x1f0, URZ ;  /* 0x000001f01e2a7890 */ /* 0x000fe2000ff3e03f */
[----:B------:R-:W-:Y:S01]  /*10e00*/  R2UR UR8, R4 ;  /* 0x00000000040872ca */ /* 0x000fe200000e0000 */
[----:B------:R-:W-:Y:S01]  /*10e10*/  UIADD3.X UR15, URZ, UR31, URZ, UP0, !UPT ;  /* 0x0000001f3f0f7290 */ /* 0x000fe200087fe43f */
[----:B------:R-:W-:Y:S01]  /*10e20*/  ISETP.GT.AND P2, PT, R14, 0x1, PT ;  /* 0x000000010e00780c */ /* 0x000fe20003f44270 */
[----:B------:R-:W-:Y:S01]  /*10e30*/  UIADD3 UR26, UR34, 0x40, URZ ;  /* 0x00000040221a7890 */ /* 0x000fe2000fffe03f */
[----:B------:R-:W-:Y:S01]  /*10e40*/  VIADD R3, R3, 0x1 ;  /* 0x0000000103037836 */ /* 0x000fe20000000000 */
[----:B------:R-:W-:Y:S01]  /*10e50*/  UIADD3.X UR43, URZ, UR31, URZ, UP1, !UPT ;  /* 0x0000001f3f2b7290 */ /* 0x000fe20008ffe43f */
[----:B------:R-:W-:Y:S01]  /*10e60*/  VIADD R13, R13, 0x80 ;  /* 0x000000800d0d7836 */ /* 0x000fe20000000000 */
[----:B------:R-:W-:-:S02]  /*10e70*/  UIADD3 UR32, UR24, 0x100, URZ ;  /* 0x0000010018207890 */ /* 0x000fc4000fffe03f */
[----:B------:R-:W-:Y:S01]  /*10e80*/  UIADD3 UR24, UR24, 0x2100, URZ ;  /* 0x0000210018187890 */ /* 0x000fe2000fffe03f */
[----:B------:R-:W-:Y:S01]  /*10e90*/  ISETP.NE.AND P1, PT, R3, 0x2, PT ;  /* 0x000000020300780c */ /* 0x000fe20003f25270 */
[----:B------:R-:W-:Y:S01]  /*10ea0*/  UMOV UR22, 0x0 ;  /* 0x0000000000167882 */ /* 0x000fe20000000000 */
[----:B------:R-:W-:Y:S01]  /*10eb0*/  UMOV UR23, 0x10000000 ;  /* 0x1000000000177882 */ /* 0x000fe20000000000 */
[----:B------:R-:W-:Y:S01]  /*10ec0*/  UIADD3 UR16, UR8, 0x8100, URZ ;  /* 0x0000810008107890 */ /* 0x000fe2000fffe03f */
[----:B------:R-:W-:Y:S01]  /*10ed0*/  SEL R5, RZ, 0x1, P1 ;  /* 0x00000001ff057807 */ /* 0x000fe20000800000 */
[----:B------:R-:W-:Y:S01]  /*10ee0*/  UIADD3 UR8, UR8, 0x14100, URZ ;  /* 0x0001410008087890 */ /* 0x000fe2000fffe03f */
[----:B------:R0:W-:Y:S01]  /*10ef0*/  UTMALDG.3D [UR32], [UR14], desc[UR22] ;  /* 0x000016200e0075b4 */ /* 0x0001e20008011000 */
[----:B------:R-:W-:Y:S01]  /*10f00*/  UMOV UR25, UR33 ;  /* 0x0000002100197c82 */ /* 0x000fe20008000000 */
[----:B------:R-:W-:Y:S01]  /*10f10*/  UMOV UR28, UR36 ;  /* 0x00000024001c7c82 */ /* 0x000fe20008000000 */
[----:B------:R-:W-:Y:S01]  /*10f20*/  UMOV UR27, UR35 ;  /* 0x00000023001b7c82 */ /* 0x000fe20008000000 */
[----:B------:R-:W-:Y:S01]  /*10f30*/  UMOV UR7, 0x30000 ;  /* 0x0003000000077882 */ /* 0x000fe20000000000 */
[----:B------:R-:W-:Y:S01]  /*10f40*/  UMOV UR17, UR33 ;  /* 0x0000002100117c82 */ /* 0x000fe20008000000 */
[----:B------:R-:W-:Y:S01]  /*10f50*/  UMOV UR18, UR34 ;  /* 0x0000002200127c82 */ /* 0x000fe20008000000 */
[----:B------:R-:W-:Y:S01]  /*10f60*/  UMOV UR20, UR36 ;  /* 0x0000002400147c82 */ /* 0x000fe20008000000 */
[----:B------:R-:W-:Y:S01]  /*10f70*/  UMOV UR9, UR33 ;  /* 0x0000002100097c82 */ /* 0x000fe20008000000 */
[----:B------:R-:W-:Y:S01]  /*10f80*/  UMOV UR11, UR19 ;  /* 0x00000013000b7c82 */ /* 0x000fe20008000000 */
[----:B------:R-:W-:Y:S01]  /*10f90*/  UMOV UR12, UR36 ;  /* 0x00000024000c7c82 */ /* 0x000fe20008000000 */
[----:B------:R0:W-:Y:S01]  /*10fa0*/  UTMALDG.3D [UR24], [UR14], desc[UR22] ;  /* 0x000016180e0075b4 */ /* 0x0001e20008011000 */
[----:B------:R-:W-:Y:S01]  /*10fb0*/  UMOV UR10, UR26 ;  /* 0x0000001a000a7c82 */ /* 0x000fe20008000000 */
[----:B------:R-:W-:-:S02]  /*10fc0*/  LOP3.LUT R2, R2, R5, RZ, 0x3c, !PT ;  /* 0x0000000502027212 */ /* 0x000fc400078e3cff */
[----:B------:R-:W-:Y:S01]  /*10fd0*/  SEL R3, R3, RZ, P1 ;  /* 0x000000ff03037207 */ /* 0x000fe20000800000 */
[----:B------:R0:W-:Y:S01]  /*10fe0*/  UTMALDG.3D.MULTICAST [UR16], [UR42], UR7, desc[UR22] ;  /* 0x000016102a0073b4 */ /* 0x0001e20008011807 */
[----:B------:R0:W-:Y:S02]  /*10ff0*/  UTMALDG.3D.MULTICAST [UR8], [UR42], UR7, desc[UR22] ;  /* 0x000016082a0073b4 */ /* 0x0001e40008011807 */
[----:B0-----:R-:W-:Y:S05]  /*11000*/  @P2 BRA `(.L_x_429) ;  /* 0xfffffffc00082947 */ /* 0x001fea000383ffff */
.L_x_425:
[----:B------:R-:W-:Y:S05]  /*11010*/  BSYNC B1 ;  /* 0x0000000000017941 */ /* 0x000fea0003800000 */
.L_x_424:
[----:B------:R-:W-:Y:S01]  /*11020*/  LOP3.LUT P4, RZ, R9, 0xff, RZ, 0xc0, !PT ;  /* 0x000000ff09ff7812 */ /* 0x000fe2000788c0ff */
[----:B------:R-:W-:Y:S01]  /*11030*/  VIADD R0, R0, UR37 ;  /* 0x0000002500007c36 */ /* 0x000fe20008000000 */
[----:B------:R-:W-:Y:S01]  /*11040*/  ULDC.64 UR8, c[0x0][0x650] ;  /* 0x0001940000087ab9 */ /* 0x000fe20000000a00 */
[----:B------:R-:W-:Y:S01]  /*11050*/  BSSY B1, `(.L_x_430) ;  /* 0x0000076000017945 */ /* 0x000fe20003800000 */
[----:B------:R-:W-:Y:S01]  /*11060*/  IMAD.MOV.U32 R17, RZ, RZ, -0x1 ;  /* 0xffffffffff117424 */ /* 0x000fe200078e00ff */
[----:B------:R-:W-:Y:S02]  /*11070*/  PRMT R9, RZ, 0x7610, R9 ;  /* 0x00007610ff097816 */ /* 0x000fe40000000009 */
[----:B------:R-:W-:Y:S02]  /*11080*/  SHF.R.U32.HI R2, RZ, 0x1, R0 ;  /* 0x00000001ff027819 */ /* 0x000fe40000011600 */
[----:B------:R-:W-:Y:S02]  /*11090*/  ISETP.GT.U32.AND P1, PT, R0, 0x1, PT ;  /* 0x000000010000780c */ /* 0x000fe40003f24070 */
[----:B------:R-:W-:-:S02]  /*110a0*/  LOP3.LUT R2, R2, 0x1, RZ, 0xc0, !PT ;  /* 0x0000000102027812 */ /* 0x000fc400078ec0ff */
[----:B------:R-:W0:Y:S01]  /*110b0*/  @P4 S2R R4, SR_CgaCtaId ;  /* 0x0000000000044919 */ /* 0x000e220000008800 */
[----:B------:R-:W-:Y:S02]  /*110c0*/  @P4 MOV R3, 0x400 ;  /* 0x0000040000034802 */ /* 0x000fe40000000f00 */
[----:B------:R-:W-:Y:S02]  /*110d0*/  ISETP.NE.U32.AND P2, PT, R2, 0x1, PT ;  /* 0x000000010200780c */ /* 0x000fe40003f45070 */
[----:B------:R-:W-:Y:S02]  /*110e0*/  LOP3.LUT R0, R0, 0x1, RZ, 0xc0, !PT ;  /* 0x0000000100007812 */ /* 0x000fe400078ec0ff */
[----:B0-----:R-:W-:Y:S01]  /*110f0*/  @P4 LEA R3, R4, R3, 0x18 ;  /* 0x0000000304034211 */ /* 0x001fe200078ec0ff */
[----:B------:R-:W-:-:S03]  /*11100*/  IMAD.U32 R4, RZ, RZ, UR37 ;  /* 0x00000025ff047e24 */ /* 0x000fc6000f8e00ff */
[----:B------:R0:W-:Y:S01]  /*11110*/  @P4 SYNCS.ARRIVE.TRANS64.A1T0 RZ, [R3+URZ+0x58], RZ ;  /* 0x000058ff03ff49a7 */ /* 0x0001e2000810003f */
[----:B------:R-:W-:Y:S02]  /*11120*/  IADD3 R23, P4, R23, UR50, RZ ;  /* 0x0000003217177c10 */ /* 0x000fe4000ff9e0ff */
[C---:B------:R-:W-:Y:S02]  /*11130*/  ISETP.LT.U32.AND P1, PT, R4.reuse, 0x2, P1 ;  /* 0x000000020400780c */ /* 0x040fe40000f21070 */
[----:B------:R-:W-:Y:S01]  /*11140*/  ISETP.GT.U32.AND P2, PT, R4, 0x1, !P2 ;  /* 0x000000010400780c */ /* 0x000fe20005744070 */
[----:B------:R-:W-:Y:S01]  /*11150*/  IMAD.MOV.U32 R4, RZ, RZ, -0x1 ;  /* 0xffffffffff047424 */ /* 0x000fe200078e00ff */
[----:B------:R-:W-:Y:S02]  /*11160*/  IADD3.X R22, R22, UR39, RZ, P4, !PT ;  /* 0x0000002716167c10 */ /* 0x000fe4000a7fe4ff */
[----:B0-----:R-:W-:Y:S02]  /*11170*/  SEL R3, RZ, 0x1, !P1 ;  /* 0x00000001ff037807 */ /* 0x001fe40004800000 */
[----:B------:R-:W-:Y:S01]  /*11180*/  SEL R2, RZ, 0x1, !P2 ;  /* 0x00000001ff027807 */ /* 0x000fe20005000000 */
[----:B------:R0:W-:Y:S01]  /*11190*/  STL [R1], R4 ;  /* 0x0000000401007387 */ /* 0x0001e20000100800 */
[----:B------:R-:W-:-:S02]  /*111a0*/  ISETP.GE.U32.AND P4, PT, R23, UR8, PT ;  /* 0x0000000817007c0c */ /* 0x000fc4000bf86070 */
[----:B------:R-:W-:Y:S01]  /*111b0*/  LOP3.LUT R8, R2, R8, R3, 0x96, !PT ;  /* 0x0000000802087212 */ /* 0x000fe200078e9603 */
[----:B------:R-:W-:Y:S01]  /*111c0*/  IMAD.MOV.U32 R3, RZ, RZ, -0x1 ;  /* 0xffffffffff037424 */ /* 0x000fe200078e00ff */
[----:B------:R-:W-:Y:S02]  /*111d0*/  ISETP.GE.U32.AND.EX P1, PT, R22, UR9, PT, P4 ;  /* 0x0000000916007c0c */ /* 0x000fe4000bf26140 */
[----:B------:R-:W-:Y:S02]  /*111e0*/  PRMT R2, RZ, 0x7610, R2 ;  /* 0x00007610ff027816 */ /* 0x000fe40000000002 */
[----:B------:R0:W-:Y:S09]  /*111f0*/  STL [R1+0x4], R3 ;  /* 0x0000040301007387 */ /* 0x0001f20000100800 */
[----:B------:R-:W-:Y:S05]  /*11200*/  @P1 BRA `(.L_x_431) ;  /* 0x0000000400681947 */ /* 0x000fea0003800000 */
[----:B------:R-:W0:Y:S01]  /*11210*/  S2UR UR7, SR_CTAID.X ;  /* 0x00000000000779c3 */ /* 0x000e220000002500 */
[----:B------:R-:W-:Y:S01]  /*11220*/  ULDC.64 UR8, c[0x0][0x628] ;  /* 0x00018a0000087ab9 */ /* 0x000fe20000000a00 */
[----:B------:R-:W-:Y:S01]  /*11230*/  ULDC UR10, c[0x0][0x150] ;  /* 0x00005400000a7ab9 */ /* 0x000fe20000000800 */
[----:B------:R-:W-:Y:S01]  /*11240*/  ISETP.NE.U32.AND P1, PT, RZ, UR8, PT ;  /* 0x00000008ff007c0c */ /* 0x000fe2000bf25070 */
[----:B------:R-:W-:Y:S01]  /*11250*/  ULDC UR11, c[0x0][0x630] ;  /* 0x00018c00000b7ab9 */ /* 0x000fe20000000800 */
[----:B------:R-:W-:Y:S01]  /*11260*/  ULDC UR14, c[0x0][0x154] ;  /* 0x00005500000e7ab9 */ /* 0x000fe20000000800 */
[----:B------:R-:W-:Y:S01]  /*11270*/  IMAD.MOV.U32 R2, RZ, RZ, R23 ;  /* 0x000000ffff027224 */ /* 0x000fe200078e0017 */
[----:B------:R-:W-:Y:S01]  /*11280*/  ISETP.NE.AND.EX P1, PT, RZ, UR9, PT, P1 ;  /* 0x00000009ff007c0c */ /* 0x000fe2000bf25310 */
[----:B------:R-:W1:Y:S01]  /*11290*/  S2UR UR12, SR_CTAID.Y ;  /* 0x00000000000c79c3 */ /* 0x000e620000002600 */
[----:B0-----:R-:W-:-:S05]  /*112a0*/  I2FP.F32.U32 R3, UR7 ;  /* 0x0000000700037c45 */ /* 0x001fca0008201000 */
[----:B------:R-:W-:Y:S01]  /*112b0*/  FMUL R12, R3, UR10 ;  /* 0x0000000a030c7c20 */ /* 0x000fe20008400000 */
[----:B------:R-:W-:-:S05]  /*112c0*/  IMAD.MOV.U32 R3, RZ, RZ, R22 ;  /* 0x000000ffff037224 */ /* 0x000fca00078e0016 */
[----:B------:R-:W-:Y:S05]  /*112d0*/  @!P1 BRA `(.L_x_432) ;  /* 0x0000000000289947 */ /* 0x000fea0003800000 */
[----:B------:R-:W-:Y:S02]  /*112e0*/  ULDC UR10, c[0x0][0x634] ;  /* 0x00018d00000a7ab9 */ /* 0x000fe40000000800 */
[----:B------:R-:W-:-:S05]  /*112f0*/  IADD3 R7, P1, R23, UR10, RZ ;  /* 0x0000000a17077c10 */ /* 0x000fca000ff3e0ff */
[----:B------:R-:W-:-:S04]  /*11300*/  IMAD.X R11, RZ, RZ, R22, P1 ;  /* 0x000000ffff0b7224 */ /* 0x000fc800008e0616 */
[----:B------:R-:W-:-:S04]  /*11310*/  IMAD.WIDE.U32 R4, R11, UR8, RZ ;  /* 0x000000080b047c25 */ /* 0x000fc8000f8e00ff */
[----:B------:R-:W-:-:S04]  /*11320*/  IMAD.WIDE.U32 R4, P1, R7, UR9, R4 ;  /* 0x0000000907047c25 */ /* 0x000fc8000f820004 */
[----:B------:R-:W-:-:S04]  /*11330*/  IMAD.WIDE.U32 R6, R7, UR8, RZ ;  /* 0x0000000807067c25 */ /* 0x000fc8000f8e00ff */
[----:B------:R-:W-:Y:S01]  /*11340*/  IMAD.X R3, RZ, RZ, RZ, P1 ;  /* 0x000000ffff037224 */ /* 0x000fe200008e06ff */
[----:B------:R-:W-:Y:S01]  /*11350*/  IADD3 RZ, P1, R7, R4, RZ ;  /* 0x0000000407ff7210 */ /* 0x000fe20007f3e0ff */
[----:B------:R-:W-:-:S04]  /*11360*/  IMAD.MOV.U32 R2, RZ, RZ, R5 ;  /* 0x000000ffff027224 */ /* 0x000fc800078e0005 */
[----:B------:R-:W-:-:S08]  /*11370*/  IMAD.WIDE.U32.X R2, R11, UR9, R2, P1 ;  /* 0x000000090b027c25 */ /* 0x000fd000088e0402 */
.L_x_432:
[--C-:B------:R-:W-:Y:S01]  /*11380*/  SHF.R.U64 R17, R2, UR11, R3.reuse ;  /* 0x0000000b02117c19 */ /* 0x100fe20008001203 */
[----:B------:R-:W0:Y:S01]  /*11390*/  F2I.U32.TRUNC.NTZ R12, R12 ;  /* 0x0000000c000c7305 */ /* 0x000e22000020f000 */
[----:B------:R-:W-:Y:S01]  /*113a0*/  SHF.R.U32.HI R2, RZ, UR11, R3 ;  /* 0x0000000bff027c19 */ /* 0x000fe20008011603 */
[----:B------:R-:W-:Y:S01]  /*113b0*/  ULDC.64 UR8, c[0x0][0x620] ;  /* 0x0001880000087ab9 */ /* 0x000fe20000000a00 */
[----:B------:R-:W-:Y:S01]  /*113c0*/  IADD3 R5, P1, RZ, -R17, RZ ;  /* 0x80000011ff057210 */ /* 0x000fe20007f3e0ff */
[----:B------:R-:W-:Y:S01]  /*113d0*/  IMAD.MOV.U32 R3, RZ, RZ, R22 ;  /* 0x000000ffff037224 */ /* 0x000fe200078e0016 */
[----:B-1----:R-:W-:Y:S01]  /*113e0*/  I2FP.F32.U32 R4, UR12 ;  /* 0x0000000c00047c45 */ /* 0x002fe20008201000 */
[----:B------:R-:W1:Y:S01]  /*113f0*/  LDC R11, c[0x0][0x610] ;  /* 0x00018400ff0b7b82 */ /* 0x000e620000000800 */
[----:B------:R-:W-:Y:S01]  /*11400*/  ULDC UR11, c[0x0][0x658] ;  /* 0x00019600000b7ab9 */ /* 0x000fe20000000800 */
[----:B------:R-:W-:Y:S01]  /*11410*/  IMAD.X R2, RZ, RZ, ~R2, P1 ;  /* 0x000000ffff027224 */ /* 0x000fe200008e0e02 */
[----:B------:R-:W-:Y:S01]  /*11420*/  ULDC UR16, c[0x0][0x648] ;  /* 0x0001920000107ab9 */ /* 0x000fe20000000800 */
[----:B------:R-:W-:Y:S01]  /*11430*/  FMUL R6, R4, UR14 ;  /* 0x0000000e04067c20 */ /* 0x000fe20008400000 */
[----:B------:R-:W-:Y:S01]  /*11440*/  ULDC.64 UR14, c[0x0][0x640] ;  /* 0x00019000000e7ab9 */ /* 0x000fe20000000a00 */
[----:B------:R-:W-:Y:S01]  /*11450*/  IMAD R4, R2, UR8, RZ ;  /* 0x0000000802047c24 */ /* 0x000fe2000f8e02ff */
[----:B------:R-:W-:Y:S01]  /*11460*/  ISETP.NE.U32.AND P1, PT, RZ, UR14, PT ;  /* 0x0000000eff007c0c */ /* 0x000fe2000bf25070 */
[----:B------:R-:W-:-:S02]  /*11470*/  IMAD.MOV.U32 R2, RZ, RZ, R23 ;  /* 0x000000ffff027224 */ /* 0x000fc400078e0017 */
[----:B------:R-:W2:Y:S01]  /*11480*/  F2I.U32.TRUNC.NTZ R6, R6 ;  /* 0x0000000600067305 */ /* 0x000ea2000020f000 */
[----:B------:R-:W-:Y:S01]  /*11490*/  ISETP.NE.AND.EX P1, PT, RZ, UR15, PT, P1 ;  /* 0x0000000fff007c0c */ /* 0x000fe2000bf25310 */
[----:B------:R-:W-:Y:S01]  /*114a0*/  IMAD.WIDE.U32 R2, R5, UR8, R2 ;  /* 0x0000000805027c25 */ /* 0x000fe2000f8e0002 */
[----:B0-----:R-:W-:-:S03]  /*114b0*/  R2UR UR8, R12 ;  /* 0x000000000c0872ca */ /* 0x001fc600000e0000 */
[----:B------:R-:W-:Y:S01]  /*114c0*/  IMAD R5, R5, UR9, R4 ;  /* 0x0000000905057c24 */ /* 0x000fe2000f8e0204 */
[----:B------:R-:W-:-:S03]  /*114d0*/  ULDC UR9, c[0x0][0x618] ;  /* 0x0001860000097ab9 */ /* 0x000fc60000000800 */
[----:B------:R-:W-:-:S05]  /*114e0*/  IMAD.IADD R3, R3, 0x1, R5 ;  /* 0x0000000103037824 */ /* 0x000fca00078e0205 */
[--C-:B------:R-:W-:Y:S02]  /*114f0*/  SHF.R.U64 R12, R2, UR9, R3.reuse ;  /* 0x00000009020c7c19 */ /* 0x100fe40008001203 */
[----:B------:R-:W-:Y:S01]  /*11500*/  SHF.R.U32.HI R3, RZ, UR9, R3 ;  /* 0x00000009ff037c19 */ /* 0x000fe20008011603 */
[----:B------:R-:W-:Y:S01]  /*11510*/  ULDC UR9, c[0x0][0x608] ;  /* 0x0001820000097ab9 */ /* 0x000fe20000000800 */
[----:B--2---:R-:W-:Y:S02]  /*11520*/  R2UR UR10, R6 ;  /* 0x00000000060a72ca */ /* 0x004fe400000e0000 */
[--C-:B------:R-:W-:Y:S02]  /*11530*/  SHF.R.U64 R14, R12, UR9, R3.reuse ;  /* 0x000000090c0e7c19 */ /* 0x100fe40008001203 */
[----:B------:R-:W-:Y:S01]  /*11540*/  SHF.R.U32.HI R3, RZ, UR9, R3 ;  /* 0x00000009ff037c19 */ /* 0x000fe20008011603 */
[----:B------:R-:W-:-:S03]  /*11550*/  UIADD3 UR9, -UR8, URZ, URZ ;  /* 0x0000003f08097290 */ /* 0x000fc6000fffe13f */
[--C-:B------:R-:W-:Y:S01]  /*11560*/  SHF.R.U64 R16, R14, UR11, R3.reuse ;  /* 0x0000000b0e107c19 */ /* 0x100fe20008001203 */
[----:B------:R-:W-:Y:S01]  /*11570*/  ULDC UR8, c[0x0][0x144] ;  /* 0x0000510000087ab9 */ /* 0x000fe20000000800 */
[----:B------:R-:W-:-:S03]  /*11580*/  SHF.R.U32.HI R3, RZ, UR11, R3 ;  /* 0x0000000bff037c19 */ /* 0x000fc60008011603 */
[----:B------:R-:W-:Y:S01]  /*11590*/  IMAD.MOV.U32 R2, RZ, RZ, R16 ;  /* 0x000000ffff027224 */ /* 0x000fe200078e0010 */
[----:B------:R-:W-:Y:S06]  /*115a0*/  @!P1 BRA `(.L_x_433) ;  /* 0x0000000000289947 */ /* 0x000fec0003800000 */
        /* <DEDUP_REMOVED lines=10> */
.L_x_433:
[----:B------:R-:W-:Y:S01]  /*11650*/  UISETP.NE.AND UP0, UPT, UR38, URZ, UPT ;  /* 0x0000003f2600728c */ /* 0x000fe2000bf05270 */
[----:B------:R-:W-:Y:S01]  /*11660*/  SHF.R.U64 R3, R2, UR16, R3 ;  /* 0x0000001002037c19 */ /* 0x000fe20008001203 */
[----:B------:R-:W-:Y:S01]  /*11670*/  UIADD3 UR10, -UR10, URZ, URZ ;  /* 0x0000003f0a0a7290 */ /* 0x000fe2000fffe13f */
[----:B------:R-:W-:Y:S01]  /*11680*/  LOP3.LUT R2, R14, UR6, RZ, 0xc0, !PT ;  /* 0x000000060e027c12 */ /* 0x000fe2000f8ec0ff */
[----:B------:R-:W-:Y:S02]  /*11690*/  UIMAD UR7, UR8, UR9, UR7 ;  /* 0x00000009080772a4 */ /* 0x000fe4000f8e0207 */
[----:B------:R-:W-:Y:S01]  /*116a0*/  IMAD.MOV R5, RZ, RZ, -R3 ;  /* 0x000000ffff057224 */ /* 0x000fe200078e0a03 */
[----:B------:R-:W-:Y:S01]  /*116b0*/  ULDC UR8, c[0x0][0x148] ;  /* 0x0000520000087ab9 */ /* 0x000fe20000000800 */
[----:B------:R-:W-:Y:S01]  /*116c0*/  IMAD R4, R3, UR5, R2 ;  /* 0x0000000503047c24 */ /* 0x000fe2000f8e0202 */
[----:B------:R-:W-:Y:S02]  /*116d0*/  LOP3.LUT R3, R12, UR4, RZ, 0xc0, !PT ;  /* 0x000000040c037c12 */ /* 0x000fe4000f8ec0ff */
[----:B------:R-:W-:Y:S01]  /*116e0*/  @UP0 UIMAD UR7, UR8, UR10, UR12 ;  /* 0x0000000a080702a4 */ /* 0x000fe2000f8e020c */
[----:B------:R-:W-:-:S02]  /*116f0*/  PLOP3.LUT P1, PT, PT, PT, UP0, 0x80, 0x0 ;  /* 0x000000000000781c */ /* 0x000fc40003f2f008 */
[----:B------:R-:W-:Y:S02]  /*11700*/  ULDC UR8, c[0x0][0x638] ;  /* 0x00018e0000087ab9 */ /* 0x000fe40000000800 */
[----:B------:R-:W-:Y:S02]  /*11710*/  IMAD R2, R5, UR8, R16 ;  /* 0x0000000805027c24 */ /* 0x000fe4000f8e0210 */
[----:B-1----:R-:W-:Y:S01]  /*11720*/  IMAD R11, R4, R11, UR7 ;  /* 0x00000007040b7e24 */ /* 0x002fe2000f8e020b */
[----:B------:R-:W-:Y:S01]  /*11730*/  ULDC UR7, c[0x0][0x600] ;  /* 0x0001800000077ab9 */ /* 0x000fe20000000800 */
[----:B------:R-:W-:Y:S02]  /*11740*/  IMAD.MOV.U32 R5, RZ, RZ, 0x1 ;  /* 0x00000001ff057424 */ /* 0x000fe400078e00ff */
[----:B------:R-:W-:-:S03]  /*11750*/  IMAD R4, R2, UR7, R3 ;  /* 0x0000000702047c24 */ /* 0x000fc6000f8e0203 */
[----:B------:R-:W-:Y:S02]  /*11760*/  PRMT R2, R5, 0x7610, R2 ;  /* 0x0000761005027816 */ /* 0x000fe40000000002 */
[----:B------:R-:W-:Y:S02]  /*11770*/  SEL R5, R4, R11, !P1 ;  /* 0x0000000b04057207 */ /* 0x000fe40004800000 */
[----:B------:R-:W-:-:S03]  /*11780*/  SEL R3, R11, R4, !P1 ;  /* 0x000000040b037207 */ /* 0x000fc60004800000 */
[----:B------:R1:W-:Y:S04]  /*11790*/  STL [R1+0x4], R5 ;  /* 0x0000040501007387 */ /* 0x0003e80000100800 */
[----:B------:R1:W-:Y:S02]  /*117a0*/  STL [R1], R3 ;  /* 0x0000000301007387 */ /* 0x0003e40000100800 */
.L_x_431:
[----:B------:R-:W-:Y:S05]  /*117b0*/  BSYNC B1 ;  /* 0x0000000000017941 */ /* 0x000fea0003800000 */
.L_x_430:
[----:B------:R-:W-:-:S13]  /*117c0*/  LOP3.LUT P1, RZ, R2, 0xff, RZ, 0xc0, !PT ;  /* 0x000000ff02ff7812 */ /* 0x000fda000782c0ff */
[----:B------:R-:W-:Y:S05]  /*117d0*/  @P1 BRA `(.L_x_434) ;  /* 0xfffffff000d41947 */ /* 0x000fea000383ffff */
[----:B------:R-:W-:Y:S05]  /*117e0*/  BSYNC B0 ;  /* 0x0000000000007941 */ /* 0x000fea0003800000 */
.L_x_422:
[----:B------:R-:W-:-:S03]  /*117f0*/  UMOV UR7, 0xffffffff ;  /* 0xffffffff00077882 */ /* 0x000fc60000000000 */
[----:B------:R-:W-:Y:S05]  /*11800*/  BRA.DIV UR7, `(.L_x_435) ;  /* 0x0000000607047947 */ /* 0x000fea000b800000 */
[----:B------:R-:W-:-:S13]  /*11810*/  ELECT P6, URZ, PT ;  /* 0x00000000003f782f */ /* 0x000fda00038c0000 */
.L_x_449:
[----:B------:R-:W-:Y:S04]  /*11820*/  BSSY B0, `(.L_x_436) ;  /* 0x000001a000007945 */ /* 0x000fe80003800000 */
[----:B------:R-:W-:Y:S05]  /*11830*/  @!P6 BRA `(.L_x_437) ;  /* 0x000000000060e947 */ /* 0x000fea0003800000 */
[----:B------:R-:W-:-:S04]  /*11840*/  ULOP3.LUT UR7, UR40, 0x2, URZ, 0xfc, !UPT ;  /* 0x0000000228077892 */ /* 0x000fc8000f8efc3f */
[----:B------:R-:W-:-:S06]  /*11850*/  UISETP.NE.AND UP0, UPT, UR7, 0x3, UPT ;  /* 0x000000030700788c */ /* 0x000fcc000bf05270 */
[----:B------:R-:W-:-:S13]  /*11860*/  PLOP3.LUT P0, PT, PT, PT, UP0, 0x80, 0x0 ;  /* 0x000000000000781c */ /* 0x000fda0003f0f008 */
[----:B------:R-:W-:Y:S05]  /*11870*/  @!P0 BRA `(.L_x_438) ;  /* 0x0000000000048947 */ /* 0x000fea0003800000 */
[----:B------:R-:W-:Y:S01]  /*11880*/  BPT.TRAP 0x1 ;  /* 0x000000040000795c */ /* 0x000fe20000300000 */
.L_x_438:
[----:B01----:R-:W0:Y:S01]  /*11890*/  S2R R3, SR_CgaCtaId ;  /* 0x0000000000037919 */ /* 0x003e220000008800 */
[----:B------:R-:W-:-:S04]  /*118a0*/  MOV R2, 0x400 ;  /* 0x0000040000027802 */ /* 0x000fc80000000f00 */
[----:B0-----:R-:W-:Y:S02]  /*118b0*/  LEA R3, R3, R2, 0x18 ;  /* 0x0000000203037211 */ /* 0x001fe400078ec0ff */
[----:B------:R-:W-:-:S03]  /*118c0*/  SHF.L.U32 R2, R8, 0x1f, RZ ;  /* 0x0000001f08027819 */ /* 0x000fc600000006ff */
[----:B------:R-:W-:-:S04]  /*118d0*/  VIADD R3, R3, 0x10 ;  /* 0x0000001003037836 */ /* 0x000fc80000000000 */
[C---:B------:R-:W-:Y:S02]  /*118e0*/  IMAD R7, R0.reuse, 0x8, R3 ;  /* 0x0000000800077824 */ /* 0x040fe400078e0203 */
[----:B------:R-:W-:Y:S02]  /*118f0*/  VIADD R0, R0, 0x1 ;  /* 0x0000000100007836 */ /* 0x000fe40000000000 */
[----:B------:R-:W0:Y:S03]  /*11900*/  SYNCS.PHASECHK.TRANS64.TRYWAIT P0, [R7+URZ], R2 ;  /* 0x00000002070075a7 */ /* 0x000e26000800017f */
[----:B------:R-:W-:-:S04]  /*11910*/  ISETP.NE.AND P1, PT, R0, 0x2, PT ;  /* 0x000000020000780c */ /* 0x000fc80003f25270 */
[----:B------:R-:W-:Y:S02]  /*11920*/  SEL R5, RZ, 0x1, P1 ;  /* 0x00000001ff057807 */ /* 0x000fe40000800000 */
[----:B------:R-:W-:Y:S02]  /*11930*/  SEL R0, R0, RZ, P1 ;  /* 0x000000ff00007207 */ /* 0x000fe40000800000 */
[----:B------:R-:W-:Y:S01]  /*11940*/  LOP3.LUT R5, R8, R5, RZ, 0x3c, !PT ;  /* 0x0000000508057212 */ /* 0x000fe200078e3cff */
[----:B0-----:R-:W-:Y:S06]  /*11950*/  @!P0 BRA `(.L_x_439) ;  /* 0x0000000000d08947 */ /* 0x001fec0003800000 */
.L_x_450:
[----:B------:R-:W-:Y:S01]  /*11960*/  IMAD R3, R0, 0x8, R3 ;  /* 0x0000000800037824 */ /* 0x000fe200078e0203 */
[----:B------:R-:W-:-:S07]  /*11970*/  SHF.L.U32 R0, R5, 0x1f, RZ ;  /* 0x0000001f05007819 */ /* 0x000fce00000006ff */
.L_x_440:
[----:B-1----:R1:W2:Y:S02]  /*11980*/  SYNCS.PHASECHK.TRANS64.TRYWAIT P0, [R3+URZ], R0 ;  /* 0x00000000030075a7 */ /* 0x0022a4000800017f */
[----:B--2---:R-:W-:Y:S05]  /*11990*/  @!P0 NANOSLEEP.SYNCS 0x989680 ;  /* 0x009896800000895d */ /* 0x004fea0003900000 */
[----:B------:R-:W2:Y:S02]  /*119a0*/  @!P0 SYNCS.PHASECHK.TRANS64 P0, [R3+URZ], R0 ;  /* 0x00000000030085a7 */ /* 0x000ea4000800007f */
[----:B--2---:R-:W-:Y:S05]  /*119b0*/  @!P0 BRA `(.L_x_440) ;  /* 0xfffffffc00f08947 */ /* 0x004fea000383ffff */
.L_x_437:
[----:B------:R-:W-:Y:S05]  /*119c0*/  BSYNC B0 ;  /* 0x0000000000007941 */ /* 0x000fea0003800000 */
.L_x_436:
[----:B------:R-:W-:Y:S05]  /*119d0*/  EXIT ;  /* 0x000000000000794d */ /* 0x000fea0003800000 */
.L_x_18:
[----:B-1----:R-:W-:-:S04]  /*119e0*/  IMAD.U32 R0, RZ, RZ, UR46 ;  /* 0x0000002eff007e24 */ /* 0x002fc8000f8e00ff */
[----:B------:R1:W2:Y:S03]  /*119f0*/  SYNCS.PHASECHK.TRANS64.TRYWAIT P0, [R0+URZ], R3 ;  /* 0x00000003000075a7 */ /* 0x0002a6000800017f */
[----:B--2---:R-:W-:Y:S05]  /*11a00*/  @!P0 NANOSLEEP.SYNCS 0x989680 ;  /* 0x009896800000895d */ /* 0x004fea0003900000 */
[----:B------:R-:W2:Y:S02]  /*11a10*/  @!P0 SYNCS.PHASECHK.TRANS64 P0, [R0+URZ], R3 ;  /* 0x00000003000085a7 */ /* 0x000ea4000800007f */
[----:B--2---:R-:W-:Y:S05]  /*11a20*/  @!P0 BRA `(.L_x_18) ;  /* 0xfffffffc00ec8947 */ /* 0x004fea000383ffff */
[----:B------:R-:W-:Y:S05]  /*11a30*/  BRA `(.L_x_441) ;  /* 0xfffffefc00647947 */ /* 0x000fea000383ffff */
.L_x_23:
[----:B--2---:R2:W3:Y:S02]  /*11a40*/  SYNCS.PHASECHK.TRANS64.TRYWAIT P1, [R3+URZ], R0 ;  /* 0x00000000030075a7 */ /* 0x0044e4000802017f */
[----:B---3--:R-:W-:Y:S05]  /*11a50*/  @!P1 NANOSLEEP.SYNCS 0x989680 ;  /* 0x009896800000995d */ /* 0x008fea0003900000 */
[----:B------:R-:W3:Y:S02]  /*11a60*/  @!P1 SYNCS.PHASECHK.TRANS64 P1, [R3+URZ], R0 ;  /* 0x00000000030095a7 */ /* 0x000ee4000802007f */
[----:B---3--:R-:W-:Y:S05]  /*11a70*/  @!P1 BRA `(.L_x_23) ;  /* 0xfffffffc00f09947 */ /* 0x008fea000383ffff */
[----:B------:R-:W-:Y:S05]  /*11a80*/  BRA `(.L_x_22) ;  /* 0xfffffefc00d87947 */ /* 0x000fea000383ffff */
.L_x_28:
[----:B--2---:R-:W-:-:S04]  /*11a90*/  IMAD.U32 R3, RZ, RZ, UR4 ;  /* 0x00000004ff037e24 */ /* 0x004fc8000f8e00ff */
[----:B------:R2:W3:Y:S03]  /*11aa0*/  SYNCS.PHASECHK.TRANS64.TRYWAIT P1, [R3+URZ], R0 ;  /* 0x00000000030075a7 */ /* 0x0004e6000802017f */
[----:B---3--:R-:W-:Y:S05]  /*11ab0*/  @!P1 NANOSLEEP.SYNCS 0x989680 ;  /* 0x009896800000995d */ /* 0x008fea0003900000 */
[----:B------:R-:W3:Y:S02]  /*11ac0*/  @!P1 SYNCS.PHASECHK.TRANS64 P1, [R3+URZ], R0 ;  /* 0x00000000030095a7 */ /* 0x000ee4000802007f */
[----:B---3--:R-:W-:Y:S05]  /*11ad0*/  @!P1 BRA `(.L_x_28) ;  /* 0xfffffffc00ec9947 */ /* 0x008fea000383ffff */
[----:B------:R-:W-:Y:S05]  /*11ae0*/  BRA `(.L_x_27) ;  /* 0xffffff0400b87947 */ /* 0x000fea000383ffff */
.L_x_34:
[----:B-1----:R-:W-:-:S04]  /*11af0*/  IMAD.U32 R0, RZ, RZ, UR46 ;  /* 0x0000002eff007e24 */ /* 0x002fc8000f8e00ff */
[----:B------:R1:W2:Y:S03]  /*11b00*/  SYNCS.PHASECHK.TRANS64.TRYWAIT P0, [R0+URZ+0x10], R3 ;  /* 0x00001003000075a7 */ /* 0x0002a6000800017f */
[----:B--2---:R-:W-:Y:S05]  /*11b10*/  @!P0 NANOSLEEP.SYNCS 0x989680 ;  /* 0x009896800000895d */ /* 0x004fea0003900000 */
[----:B------:R-:W2:Y:S02]  /*11b20*/  @!P0 SYNCS.PHASECHK.TRANS64 P0, [R0+URZ+0x10], R3 ;  /* 0x00001003000085a7 */ /* 0x000ea4000800007f */
[----:B--2---:R-:W-:Y:S05]  /*11b30*/  @!P0 BRA `(.L_x_34) ;  /* 0xfffffffc00ec8947 */ /* 0x004fea000383ffff */
[----:B------:R-:W-:Y:S05]  /*11b40*/  BRA `(.L_x_442) ;  /* 0xffffff1000287947 */ /* 0x000fea000383ffff */
.L_x_423:
[----:B------:R-:W-:Y:S01]  /*11b50*/  BSSY B1, `(.L_x_443) ;  /* 0x0000006000017945 */ /* 0x000fe20003800000 */
[----:B------:R-:W-:-:S07]  /*11b60*/  IMAD.MOV.U32 R15, RZ, RZ, -0x1 ;  /* 0xffffffffff0f7424 */ /* 0x000fce00078e00ff */
[----:B------:R-:W-:Y:S05]  /*11b70*/  WARPSYNC.COLLECTIVE R15, `(.L_x_444) ;  /* 0x000000000f0c7348 */ /* 0x000fea0003c00000 */
[----:B------:R-:W-:Y:S02]  /*11b80*/  ELECT P6, UR62, PT ;  /* 0x00000000003e782f */ /* 0x000fe400038c0000 */
[----:B------:R-:W-:Y:S01]  /*11b90*/  MOV R14, UR62 ;  /* 0x0000003e000e7c02 */ /* 0x000fe20008000f00 */
[----:B------:R-:W-:Y:S10]  /*11ba0*/  ENDCOLLECTIVE ;  /* 0x000000000000791b */ /* 0x000ff40003800000 */
.L_x_444:
[----:B------:R-:W-:Y:S05]  /*11bb0*/  BSYNC B1 ;  /* 0x0000000000017941 */ /* 0x000fea0003800000 */
.L_x_443:
[----:B------:R-:W-:Y:S05]  /*11bc0*/  BRA `(.L_x_445) ;  /* 0xffffffec00e47947 */ /* 0x000fea000383ffff */
.L_x_426:
[----:B-1----:R1:W2:Y:S02]  /*11bd0*/  SYNCS.PHASECHK.TRANS64.TRYWAIT P1, [R11+URZ+0x10], R4 ;  /* 0x000010040b0075a7 */ /* 0x0022a4000802017f */
[----:B--2---:R-:W-:Y:S05]  /*11be0*/  @!P1 NANOSLEEP.SYNCS 0x989680 ;  /* 0x009896800000995d */ /* 0x004fea0003900000 */
[----:B------:R-:W2:Y:S02]  /*11bf0*/  @!P1 SYNCS.PHASECHK.TRANS64 P1, [R11+URZ+0x10], R4 ;  /* 0x000010040b0095a7 */ /* 0x000ea4000802007f */
[----:B--2---:R-:W-:Y:S05]  /*11c00*/  @!P1 BRA `(.L_x_426) ;  /* 0xfffffffc00f09947 */ /* 0x004fea000383ffff */
[----:B------:R-:W-:Y:S05]  /*11c10*/  BRA `(.L_x_446) ;  /* 0xfffffff000247947 */ /* 0x000fea000383ffff */
.L_x_435:
[----:B------:R-:W-:Y:S01]  /*11c20*/  BSSY B0, `(.L_x_447) ;  /* 0x0000006000007945 */ /* 0x000fe20003800000 */
[----:B------:R-:W-:-:S07]  /*11c30*/  IMAD.MOV.U32 R15, RZ, RZ, -0x1 ;  /* 0xffffffffff0f7424 */ /* 0x000fce00078e00ff */
[----:B01----:R-:W-:Y:S05]  /*11c40*/  WARPSYNC.COLLECTIVE R15, `(.L_x_448) ;  /* 0x000000000f0c7348 */ /* 0x003fea0003c00000 */
[----:B------:R-:W-:Y:S02]  /*11c50*/  ELECT P6, UR62, PT ;  /* 0x00000000003e782f */ /* 0x000fe400038c0000 */
[----:B------:R-:W-:Y:S01]  /*11c60*/  MOV R14, UR62 ;  /* 0x0000003e000e7c02 */ /* 0x000fe20008000f00 */
[----:B01----:R-:W-:Y:S10]  /*11c70*/  ENDCOLLECTIVE ;  /* 0x000000000000791b */ /* 0x003ff40003800000 */
.L_x_448:
[----:B------:R-:W-:Y:S05]  /*11c80*/  BSYNC B0 ;  /* 0x0000000000007941 */ /* 0x000fea0003800000 */
.L_x_447:
[----:B------:R-:W-:Y:S05]  /*11c90*/  BRA `(.L_x_449) ;  /* 0xfffffff800e07947 */ /* 0x000fea000383ffff */
.L_x_439:
[----:B0-----:R0:W1:Y:S02]  /*11ca0*/  SYNCS.PHASECHK.TRANS64.TRYWAIT P0, [R7+URZ], R2 ;  /* 0x00000002070075a7 */ /* 0x001064000800017f */
[----:B-1----:R-:W-:Y:S05]  /*11cb0*/  @!P0 NANOSLEEP.SYNCS 0x989680 ;  /* 0x009896800000895d */ /* 0x002fea0003900000 */
[----:B------:R-:W1:Y:S02]  /*11cc0*/  @!P0 SYNCS.PHASECHK.TRANS64 P0, [R7+URZ], R2 ;  /* 0x00000002070085a7 */ /* 0x000e64000800007f */
[----:B-1----:R-:W-:Y:S05]  /*11cd0*/  @!P0 BRA `(.L_x_439) ;  /* 0xfffffffc00f08947 */ /* 0x002fea000383ffff */
[----:B------:R-:W-:Y:S05]  /*11ce0*/  BRA `(.L_x_450) ;  /* 0xfffffffc001c7947 */ /* 0x000fea000383ffff */
.L_x_451:
[----:B------:R-:W-:-:S00]  /*11cf0*/  BRA `(.L_x_451) ;  /* 0xfffffffc00fc7947 */ /* 0x000fc0000383ffff */
[----:B------:R-:W-:-:S00]  /*11d00*/  NOP ;  /* 0x0000000000007918 */ /* 0x000fc00000000000 */
[----:B------:R-:W-:-:S00]  /*11d10*/  NOP ;  /* 0x0000000000007918 */ /* 0x000fc00000000000 */
[----:B------:R-:W-:-:S00]  /*11d20*/  NOP ;  /* 0x0000000000007918 */ /* 0x000fc00000000000 */
[----:B------:R-:W-:-:S00]  /*11d30*/  NOP ;  /* 0x0000000000007918 */ /* 0x000fc00000000000 */
[----:B------:R-:W-:-:S00]  /*11d40*/  NOP ;  /* 0x0000000000007918 */ /* 0x000fc00000000000 */
[----:B------:R-:W-:-:S00]  /*11d50*/  NOP ;  /* 0x0000000000007918 */ /* 0x000fc00000000000 */
[----:B------:R-:W-:-:S00]  /*11d60*/  NOP ;  /* 0x0000000000007918 */ /* 0x000fc00000000000 */
[----:B------:R-:W-:-:S00]  /*11d70*/  NOP ;  /* 0x0000000000007918 */ /* 0x000fc00000000000 */
.L_x_452:


//--------------------- .nv.global.init           --------------------------
	.section	.nv.global.init,"aw",@progbits
.nv.global.init:
	.type		$str$22,@object
	.size		$str$22,($str$23 - $str$22)
$str$22:
        /*0000*/ 	.byte	0x6b, 0x5f, 0x74, 0x69, 0x6c, 0x65, 0x5f, 0x63, 0x6f, 0x75, 0x6e, 0x74, 0x20, 0x3e, 0x3d, 0x20
        /*0010*/ 	.byte	0x31, 0x00
	.type		$str$23,@object
	.size		$str$23,(__unnamed_1 - $str$23)
$str$23:
        /*0012*/ 	.byte	0x2f, 0x74, 0x6d, 0x70, 0x2f, 0x63, 0x75, 0x74, 0x6c, 0x61, 0x73, 0x73, 0x5f, 0x73, 0x77, 0x65
        /*0022*/ 	.byte	0x65, 0x70, 0x5f, 0x73, 0x72, 0x63, 0x2f, 0x69, 0x6e, 0x63, 0x6c, 0x75, 0x64, 0x65, 0x2f, 0x63
        /*0032*/ 	.byte	0x75, 0x74, 0x6c, 0x61, 0x73, 0x73, 0x2f, 0x67, 0x65, 0x6d, 0x6d, 0x2f, 0x63, 0x6f, 0x6c, 0x6c
        /*0042*/ 	.byte	0x65, 0x63, 0x74, 0x69, 0x76, 0x65, 0x2f, 0x73, 0x6d, 0x39, 0x30, 0x5f, 0x6d, 0x6d, 0x61, 0x5f
        /*0052*/ 	.byte	0x74, 0x6d, 0x61, 0x5f, 0x67, 0x6d, 0x6d, 0x61, 0x5f, 0x73, 0x73, 0x5f, 0x77, 0x61, 0x72, 0x70
        /*0062*/ 	.byte	0x73, 0x70, 0x65, 0x63, 0x69, 0x61, 0x6c, 0x69, 0x7a, 0x65, 0x64, 0x2e, 0x68, 0x70, 0x70, 0x00
	.type		__unnamed_1,@object
	.size		__unnamed_1,(.L_0 - __unnamed_1)
__unnamed_1:
        /*0072*/ 	.byte	0x76, 0x6f, 0x69, 0x64, 0x20, 0x63, 0x75, 0x74, 0x6c, 0x61, 0x73, 0x73, 0x3a, 0x3a, 0x67, 0x65
        /* <DEDUP_REMOVED lines=180> */
        /*0bc2*/ 	.byte	0x74, 0x79, 0x5d, 0x00
.L_0:


//--------------------- .nv.shared._ZN7cutlass13device_kernelINS_4gemm6kernel13GemmUniversalIN4cute5tupleIJiiiiEEENS1_10collective13CollectiveMmaINS1_34MainloopSm90TmaGmmaWarpSpecializedILi2ENS5_IJNS4_1CILi2EEENSA_ILi1EEESC_EEENS1_32KernelTmaWarpSpecializedPingpongEEENS5_IJNSA_ILi64EEENSA_ILi384EEENSA_ILi128EEEEEENS_6half_tENS5_IJlSC_lEEESK_SL_NS4_8TiledMMAINS4_8MMA_AtomIJNS4_4SM904GMMA26MMA_64x192x16_F32F16F16_SSILNSP_5MajorE0ELSR_0ELNSP_7ScaleInE1ELSS_1EEEEEENS4_6LayoutINS5_IJSC_SC_SC_EEENS5_IJNSA_ILi0EEESX_SX_EEEEENS5_IJNS4_10UnderscoreES10_S10_EEEEENS4_13SM90_TMA_LOADENS4_14ComposedLayoutINS4_7SwizzleILi3ELi4ELi3EEENS4_18smem_ptr_flag_bitsILi16EEENSV_INS5_IJNSA_ILi8EEESG_EEENS5_IJSG_SC_EEEEEEEvNS4_8identityENS4_23SM90_TMA_LOAD_MULTICASTES1D_vS1E_EENS_8epilogue10collective6detail29Sm90TmaWarpSpecializedAdapterINS1I_15DefaultEpilogueISK_SL_SL_NS1H_6thread17LinearCombinationISK_Li1EffLNS1M_9ScaleType4KindE0ELNS_15FloatRoundStyleE2ESK_EENS1_15EpilogueDefaultEEEEEvvEEEEvNT_6ParamsE --------------------------
	.section	.nv.shared._ZN7cutlass13device_kernelINS_4gemm6kernel13GemmUniversalIN4cute5tupleIJiiiiEEENS1_10collective13CollectiveMmaINS1_34MainloopSm90TmaGmmaWarpSpecializedILi2ENS5_IJNS4_1CILi2EEENSA_ILi1EEESC_EEENS1_32KernelTmaWarpSpecializedPingpongEEENS5_IJNSA_ILi64EEENSA_ILi384EEENSA_ILi128EEEEEENS_6half_tENS5_IJlSC_lEEESK_SL_NS4_8TiledMMAINS4_8MMA_AtomIJNS4_4SM904GMMA26MMA_64x192x16_F32F16F16_SSILNSP_5MajorE0ELSR_0ELNSP_7ScaleInE1ELSS_1EEEEEENS4_6LayoutINS5_IJSC_SC_SC_EEENS5_IJNSA_ILi0EEESX_SX_EEEEENS5_IJNS4_10UnderscoreES10_S10_EEEEENS4_13SM90_TMA_LOADENS4_14ComposedLayoutINS4_7SwizzleILi3ELi4ELi3EEENS4_18smem_ptr_flag_bitsILi16EEENSV_INS5_IJNSA_ILi8EEESG_EEENS5_IJSG_SC_EEEEEEEvNS4_8identityENS4_23SM90_TMA_LOAD_MULTICASTES1D_vS1E_EENS_8epilogue10collective6detail29Sm90TmaWarpSpecializedAdapterINS1I_15DefaultEpilogueISK_SL_SL_NS1H_6thread17LinearCombinationISK_Li1EffLNS1M_9ScaleType4KindE0ELNS_15FloatRoundStyleE2ESK_EENS1_15EpilogueDefaultEEEEEvvEEEEvNT_6ParamsE,"aw",@nobits
	.sectionflags	@""
	.align	16
	.zero		1024


//--------------------- .nv.shared.reserved.0     --------------------------
	.section	.nv.shared.reserved.0,"aw",@nobits
	.weak		__nv_reservedSMEM_offset_0_alias
	.size		__nv_reservedSMEM_offset_0_alias, 0, 0
	.other		__nv_reservedSMEM_offset_0_alias,@"STO_CUDA_RESERVED_SHARED STV_DEFAULT"
__nv_reservedSMEM_offset_0_alias:
	.zero		0


//--------------------- .nv.global                --------------------------
	.section	.nv.global,"aw",@nobits
.nv.global:
	.type		_ZN39_INTERNAL_5d177231_4_k_cu_a5f97b65_48434cute1_E,@object
	.size		_ZN39_INTERNAL_5d177231_4_k_cu_a5f97b65_48434cute1_E,(_ZN39_INTERNAL_5d177231_4_k_cu_a5f97b65_48434cuda3std3__45__cpo6cbeginE - _ZN39_INTERNAL_5d177231_4_k_cu_a5f97b65_48434cute1_E)
_ZN39_INTERNAL_5d177231_4_k_cu_a5f97b65_48434cute1_E:
	.zero		1
	.type		_ZN39_INTERNAL_5d177231_4_k_cu_a5f97b65_48434cuda3std3__45__cpo6cbeginE,@object
	.size		_ZN39_INTERNAL_5d177231_4_k_cu_a5f97b65_48434cuda3std3__45__cpo6cbeginE,(_ZN39_INTERNAL_5d177231_4_k_cu_a5f97b65_48434cuda3std3__48in_placeE - _ZN39_INTERNAL_5d177231_4_k_cu_a5f97b65_48434cuda3std3__45__cpo6cbeginE)
_ZN39_INTERNAL_5d177231_4_k_cu_a5f97b65_48434cuda3std3__45__cpo6cbeginE:
	.zero		1
	.type		_ZN39_INTERNAL_5d177231_4_k_cu_a5f97b65_48434cuda3std3__48in_placeE,@object
	.size		_ZN39_INTERNAL_5d177231_4_k_cu_a5f97b65_48434cuda3std3__48in_placeE,(_ZN39_INTERNAL_5d177231_4_k_cu_a5f97b65_48434cuda3std6ranges3__45__cpo9iter_moveE - _ZN39_INTERNAL_5d177231_4_k_cu_a5f97b65_48434cuda3std3__48in_placeE)
_ZN39_INTERNAL_5d177231_4_k_cu_a5f97b65_48434cuda3std3__48in_placeE:
	.zero		1
	.type		_ZN39_INTERNAL_5d177231_4_k_cu_a5f97b65_48434cuda3std6ranges3__45__cpo9iter_moveE,@object
	.size		_ZN39_INTERNAL_5d177231_4_k_cu_a5f97b65_48434cuda3std6ranges3__45__cpo9iter_moveE,(_ZN39_INTERNAL_5d177231_4_k_cu_a5f97b65_48434cuda3std3__45__cpo5beginE - _ZN39_INTERNAL_5d177231_4_k_cu_a5f97b65_48434cuda3std6ranges3__45__cpo9iter_moveE)
_ZN39_INTERNAL_5d177231_4_k_cu_a5f97b65_48434cuda3std6ranges3__45__cpo9iter_moveE:
	.zero		1
	.type		_ZN39_INTERNAL_5d177231_4_k_cu_a5f97b65_48434cuda3std3__45__cpo5beginE,@object
	.size		_ZN39_INTERNAL_5d177231_4_k_cu_a5f97b65_48434cuda3std3__45__cpo5beginE,(_ZN39_INTERNAL_5d177231_4_k_cu_a5f97b65_48434cuda3std3__441_GLOBAL__N__5d177231_4_k_cu_a5f97b65_48436ignoreE - _ZN39_INTERNAL_5d177231_4_k_cu_a5f97b65_48434cuda3std3__45__cpo5beginE)
_ZN39_INTERNAL_5d177231_4_k_cu_a5f97b65_48434cuda3std3__45__cpo5beginE:
	.zero		1
	.type		_ZN39_INTERNAL_5d177231_4_k_cu_a5f97b65_48434cuda3std3__441_GLOBAL__N__5d177231_4_k_cu_a5f97b65_48436ignoreE,@object
	.size		_ZN39_INTERNAL_5d177231_4_k_cu_a5f97b65_48434cuda3std3__441_GLOBAL__N__5d177231_4_k_cu_a5f97b65_48436ignoreE,(_ZN39_INTERNAL_5d177231_4_k_cu_a5f97b65_48434cute7productE - _ZN39_INTERNAL_5d177231_4_k_cu_a5f97b65_48434cuda3std3__441_GLOBAL__N__5d177231_4_k_cu_a5f97b65_48436ignoreE)
_ZN39_INTERNAL_5d177231_4_k_cu_a5f97b65_48434cuda3std3__441_GLOBAL__N__5d177231_4_k_cu_a5f97b65_48436ignoreE:
	.zero		1
	.type		_ZN39_INTERNAL_5d177231_4_k_cu_a5f97b65_48434cute7productE,@object
	.size		_ZN39_INTERNAL_5d177231_4_k_cu_a5f97b65_48434cute7productE,(_ZN39_INTERNAL_5d177231_4_k_cu_a5f97b65_48434cuda3std3__45__cpo3endE - _ZN39_INTERNAL_5d177231_4_k_cu_a5f97b65_48434cute7productE)
_ZN39_INTERNAL_5d177231_4_k_cu_a5f97b65_48434cute7productE:
	.zero		1
	.type		_ZN39_INTERNAL_5d177231_4_k_cu_a5f97b65_48434cuda3std3__45__cpo3endE,@object
	.size		_ZN39_INTERNAL_5d177231_4_k_cu_a5f97b65_48434cuda3std3__45__cpo3endE,(_ZN39_INTERNAL_5d177231_4_k_cu_a5f97b65_48434cuda3std3__419piecewise_constructE - _ZN39_INTERNAL_5d177231_4_k_cu_a5f97b65_48434cuda3std3__45__cpo3endE)
_ZN39_INTERNAL_5d177231_4_k_cu_a5f97b65_48434cuda3std3__45__cpo3endE:
	.zero		1
	.type		_ZN39_INTERNAL_5d177231_4_k_cu_a5f97b65_48434cuda3std3__419piecewise_constructE,@object
	.size		_ZN39_INTERNAL_5d177231_4_k_cu_a5f97b65_48434cuda3std3__419piecewise_constructE,(_ZN39_INTERNAL_5d177231_4_k_cu_a5f97b65_48434cuda3std3__45__cpo4cendE - _ZN39_INTERNAL_5d177231_4_k_cu_a5f97b65_48434cuda3std3__419piecewise_constructE)
_ZN39_INTERNAL_5d177231_4_k_cu_a5f97b65_48434cuda3std3__419piecewise_constructE:
	.zero		1
	.type		_ZN39_INTERNAL_5d177231_4_k_cu_a5f97b65_48434cuda3std3__45__cpo4cendE,@object
	.size		_ZN39_INTERNAL_5d177231_4_k_cu_a5f97b65_48434cuda3std3__45__cpo4cendE,(_ZN39_INTERNAL_5d177231_4_k_cu_a5f97b65_48434cuda3std6ranges3__45__cpo4swapE - _ZN39_INTERNAL_5d177231_4_k_cu_a5f97b65_48434cuda3std3__45__cpo4cendE)
_ZN39_INTERNAL_5d177231_4_k_cu_a5f97b65_48434cuda3std3__45__cpo4cendE:
	.zero		1
	.type		_ZN39_INTERNAL_5d177231_4_k_cu_a5f97b65_48434cuda3std6ranges3__45__cpo4swapE,@object
	.size		_ZN39_INTERNAL_5d177231_4_k_cu_a5f97b65_48434cuda3std6ranges3__45__cpo4swapE,(.L_8 - _ZN39_INTERNAL_5d177231_4_k_cu_a5f97b65_48434cuda3std6ranges3__45__cpo4swapE)
_ZN39_INTERNAL_5d177231_4_k_cu_a5f97b65_48434cuda3std6ranges3__45__cpo4swapE:
	.zero		1
.L_8:


//--------------------- .nv.constant0._ZN7cutlass13device_kernelINS_4gemm6kernel13GemmUniversalIN4cute5tupleIJiiiiEEENS1_10collective13CollectiveMmaINS1_34MainloopSm90TmaGmmaWarpSpecializedILi2ENS5_IJNS4_1CILi2EEENSA_ILi1EEESC_EEENS1_32KernelTmaWarpSpecializedPingpongEEENS5_IJNSA_ILi64EEENSA_ILi384EEENSA_ILi128EEEEEENS_6half_tENS5_IJlSC_lEEESK_SL_NS4_8TiledMMAINS4_8MMA_AtomIJNS4_4SM904GMMA26MMA_64x192x16_F32F16F16_SSILNSP_5MajorE0ELSR_0ELNSP_7ScaleInE1ELSS_1EEEEEENS4_6LayoutINS5_IJSC_SC_SC_EEENS5_IJNSA_ILi0EEESX_SX_EEEEENS5_IJNS4_10UnderscoreES10_S10_EEEEENS4_13SM90_TMA_LOADENS4_14ComposedLayoutINS4_7SwizzleILi3ELi4ELi3EEENS4_18smem_ptr_flag_bitsILi16EEENSV_INS5_IJNSA_ILi8EEESG_EEENS5_IJSG_SC_EEEEEEEvNS4_8identityENS4_23SM90_TMA_LOAD_MULTICASTES1D_vS1E_EENS_8epilogue10collective6detail29Sm90TmaWarpSpecializedAdapterINS1I_15DefaultEpilogueISK_SL_SL_NS1H_6thread17LinearCombinationISK_Li1EffLNS1M_9ScaleType4KindE0ELNS_15FloatRoundStyleE2ESK_EENS1_15EpilogueDefaultEEEEEvvEEEEvNT_6ParamsE --------------------------
	.section	.nv.constant0._ZN7cutlass13device_kernelINS_4gemm6kernel13GemmUniversalIN4cute5tupleIJiiiiEEENS1_10collective13CollectiveMmaINS1_34MainloopSm90TmaGmmaWarpSpecializedILi2ENS5_IJNS4_1CILi2EEENSA_ILi1EEESC_EEENS1_32KernelTmaWarpSpecializedPingpongEEENS5_IJNSA_ILi64EEENSA_ILi384EEENSA_ILi128EEEEEENS_6half_tENS5_IJlSC_lEEESK_SL_NS4_8TiledMMAINS4_8MMA_AtomIJNS4_4SM904GMMA26MMA_64x192x16_F32F16F16_SSILNSP_5MajorE0ELSR_0ELNSP_7ScaleInE1ELSS_1EEEEEENS4_6LayoutINS5_IJSC_SC_SC_EEENS5_IJNSA_ILi0EEESX_SX_EEEEENS5_IJNS4_10UnderscoreES10_S10_EEEEENS4_13SM90_TMA_LOADENS4_14ComposedLayoutINS4_7SwizzleILi3ELi4ELi3EEENS4_18smem_ptr_flag_bitsILi16EEENSV_INS5_IJNSA_ILi8EEESG_EEENS5_IJSG_SC_EEEEEEEvNS4_8identityENS4_23SM90_TMA_LOAD_MULTICASTES1D_vS1E_EENS_8epilogue10collective6detail29Sm90TmaWarpSpecializedAdapterINS1I_15DefaultEpilogueISK_SL_SL_NS1H_6thread17LinearCombinationISK_Li1EffLNS1M_9ScaleType4KindE0ELNS_15FloatRoundStyleE2ESK_EENS1_15EpilogueDefaultEEEEEvvEEEEvNT_6ParamsE,"a",@progbits
	.sectionflags	@""
	.align	4
.nv.constant0._ZN7cutlass13device_kernelINS_4gemm6kernel13GemmUniversalIN4cute5tupleIJiiiiEEENS1_10collective13CollectiveMmaINS1_34MainloopSm90TmaGmmaWarpSpecializedILi2ENS5_IJNS4_1CILi2EEENSA_ILi1EEESC_EEENS1_32KernelTmaWarpSpecializedPingpongEEENS5_IJNSA_ILi64EEENSA_ILi384EEENSA_ILi128EEEEEENS_6half_tENS5_IJlSC_lEEESK_SL_NS4_8TiledMMAINS4_8MMA_AtomIJNS4_4SM904GMMA26MMA_64x192x16_F32F16F16_SSILNSP_5MajorE0ELSR_0ELNSP_7ScaleInE1ELSS_1EEEEEENS4_6LayoutINS5_IJSC_SC_SC_EEENS5_IJNSA_ILi0EEESX_SX_EEEEENS5_IJNS4_10UnderscoreES10_S10_EEEEENS4_13SM90_TMA_LOADENS4_14ComposedLayoutINS4_7SwizzleILi3ELi4ELi3EEENS4_18smem_ptr_flag_bitsILi16EEENSV_INS5_IJNSA_ILi8EEESG_EEENS5_IJSG_SC_EEEEEEEvNS4_8identityENS4_23SM90_TMA_LOAD_MULTICASTES1D_vS1E_EENS_8epilogue10collective6detail29Sm90TmaWarpSpecializedAdapterINS1I_15DefaultEpilogueISK_SL_SL_NS1H_6thread17LinearCombinationISK_Li1EffLNS1M_9ScaleType4KindE0ELNS_15FloatRoundStyleE2ESK_EENS1_15EpilogueDefaultEEEEEvvEEEEvNT_6ParamsE:
	.zero		1664


//--------------------- SYMBOLS --------------------------

	.type		.nv.reservedSmem.offset0,@object
	.size		.nv.reservedSmem.offset0,0x4
	.type		__assertfail,@function
